//
// Generated by NVIDIA NVVM Compiler
//
// Compiler Build ID: CL-36424714
// Cuda compilation tools, release 13.0, V13.0.88
// Based on NVVM 20.0.0
//

.version 9.0
.target sm_100
.address_size 64

	// .globl	_Z12setup_kernelP17curandStateXORWOWm
.extern .func  (.param .b64 func_retval0) malloc
(
	.param .b64 malloc_param_0
)
;
.extern .func free
(
	.param .b64 free_param_0
)
;
.global .align 4 .b8 precalc_xorwow_matrix[102400];
.global .align 4 .b8 precalc_xorwow_offset_matrix[102400];
.global .align 4 .b8 mrg32k3aM1[2304];
.global .align 4 .b8 mrg32k3aM2[2304];
.global .align 4 .b8 mrg32k3aM1SubSeq[2016];
.global .align 4 .b8 mrg32k3aM2SubSeq[2016];
.global .align 4 .b8 mrg32k3aM1Seq[2304];
.global .align 4 .b8 mrg32k3aM2Seq[2304];
.const .align 8 .b8 __cr_lgamma_table[72];

.visible .entry _Z12setup_kernelP17curandStateXORWOWm(
	.param .u64 .ptr .align 1 _Z12setup_kernelP17curandStateXORWOWm_param_0,
	.param .u64 _Z12setup_kernelP17curandStateXORWOWm_param_1
)
{
	.reg .pred 	%p<24>;
	.reg .b32 	%r<413>;
	.reg .b64 	%rd<19>;

	ld.param.u64 	%rd8, [_Z12setup_kernelP17curandStateXORWOWm_param_0];
	ld.param.u64 	%rd9, [_Z12setup_kernelP17curandStateXORWOWm_param_1];
	cvta.to.global.u64 	%rd10, %rd8;
	mov.u32 	%r182, %tid.x;
	mov.u32 	%r183, %ntid.x;
	mov.u32 	%r184, %ctaid.x;
	mad.lo.s32 	%r185, %r183, %r184, %r182;
	cvt.s64.s32 	%rd18, %r185;
	mul.wide.s32 	%rd11, %r185, 48;
	add.s64 	%rd2, %rd10, %rd11;
	cvt.u32.u64 	%r186, %rd9;
	xor.b32  	%r187, %r186, -1429050551;
	mul.lo.s32 	%r188, %r187, 1099087573;
	{ .reg .b32 tmp; mov.b64 {tmp, %r189}, %rd9; }
	xor.b32  	%r190, %r189, -136515619;
	mul.lo.s32 	%r191, %r190, -1703105765;
	add.s32 	%r192, %r188, %r191;
	add.s32 	%r193, %r192, 6615241;
	add.s32 	%r194, %r188, 123456789;
	st.global.v2.u32 	[%rd2], {%r193, %r194};
	xor.b32  	%r195, %r188, 362436069;
	add.s32 	%r196, %r191, 521288629;
	st.global.v2.u32 	[%rd2+8], {%r195, %r196};
	xor.b32  	%r197, %r191, 88675123;
	add.s32 	%r198, %r188, 5783321;
	st.global.v2.u32 	[%rd2+16], {%r197, %r198};
	setp.eq.s32 	%p1, %r185, 0;
	@%p1 bra 	$L__BB0_42;
	mov.b32 	%r319, 0;
$L__BB0_2:
	and.b64  	%rd4, %rd18, 3;
	setp.eq.s64 	%p2, %rd4, 0;
	@%p2 bra 	$L__BB0_41;
	mul.wide.u32 	%rd12, %r319, 3200;
	mov.u64 	%rd13, precalc_xorwow_matrix;
	add.s64 	%rd5, %rd13, %rd12;
	cvt.u32.u64 	%r2, %rd4;
	mov.b32 	%r320, 0;
$L__BB0_4:
	mov.b32 	%r333, 0;
	mov.u32 	%r334, %r333;
	mov.u32 	%r335, %r333;
	mov.u32 	%r336, %r333;
	mov.u32 	%r337, %r333;
	mov.u32 	%r326, %r333;
$L__BB0_5:
	mul.wide.u32 	%rd14, %r326, 4;
	add.s64 	%rd15, %rd2, %rd14;
	ld.global.u32 	%r10, [%rd15+4];
	shl.b32 	%r11, %r326, 5;
	mov.b32 	%r332, 0;
$L__BB0_6:
	.pragma "nounroll";
	shr.u32 	%r203, %r10, %r332;
	and.b32  	%r204, %r203, 1;
	setp.eq.b32 	%p3, %r204, 1;
	not.pred 	%p4, %p3;
	add.s32 	%r205, %r11, %r332;
	mul.lo.s32 	%r206, %r205, 5;
	mul.wide.u32 	%rd16, %r206, 4;
	add.s64 	%rd6, %rd5, %rd16;
	@%p4 bra 	$L__BB0_8;
	ld.global.u32 	%r207, [%rd6];
	xor.b32  	%r337, %r337, %r207;
	ld.global.u32 	%r208, [%rd6+4];
	xor.b32  	%r336, %r336, %r208;
	ld.global.u32 	%r209, [%rd6+8];
	xor.b32  	%r335, %r335, %r209;
	ld.global.u32 	%r210, [%rd6+12];
	xor.b32  	%r334, %r334, %r210;
	ld.global.u32 	%r211, [%rd6+16];
	xor.b32  	%r333, %r333, %r211;
$L__BB0_8:
	and.b32  	%r213, %r203, 2;
	setp.eq.s32 	%p5, %r213, 0;
	@%p5 bra 	$L__BB0_10;
	ld.global.u32 	%r214, [%rd6+20];
	xor.b32  	%r337, %r337, %r214;
	ld.global.u32 	%r215, [%rd6+24];
	xor.b32  	%r336, %r336, %r215;
	ld.global.u32 	%r216, [%rd6+28];
	xor.b32  	%r335, %r335, %r216;
	ld.global.u32 	%r217, [%rd6+32];
	xor.b32  	%r334, %r334, %r217;
	ld.global.u32 	%r218, [%rd6+36];
	xor.b32  	%r333, %r333, %r218;
$L__BB0_10:
	and.b32  	%r220, %r203, 4;
	setp.eq.s32 	%p6, %r220, 0;
	@%p6 bra 	$L__BB0_12;
	ld.global.u32 	%r221, [%rd6+40];
	xor.b32  	%r337, %r337, %r221;
	ld.global.u32 	%r222, [%rd6+44];
	xor.b32  	%r336, %r336, %r222;
	ld.global.u32 	%r223, [%rd6+48];
	xor.b32  	%r335, %r335, %r223;
	ld.global.u32 	%r224, [%rd6+52];
	xor.b32  	%r334, %r334, %r224;
	ld.global.u32 	%r225, [%rd6+56];
	xor.b32  	%r333, %r333, %r225;
$L__BB0_12:
	and.b32  	%r227, %r203, 8;
	setp.eq.s32 	%p7, %r227, 0;
	@%p7 bra 	$L__BB0_14;
	ld.global.u32 	%r228, [%rd6+60];
	xor.b32  	%r337, %r337, %r228;
	ld.global.u32 	%r229, [%rd6+64];
	xor.b32  	%r336, %r336, %r229;
	ld.global.u32 	%r230, [%rd6+68];
	xor.b32  	%r335, %r335, %r230;
	ld.global.u32 	%r231, [%rd6+72];
	xor.b32  	%r334, %r334, %r231;
	ld.global.u32 	%r232, [%rd6+76];
	xor.b32  	%r333, %r333, %r232;
$L__BB0_14:
	and.b32  	%r234, %r203, 16;
	setp.eq.s32 	%p8, %r234, 0;
	@%p8 bra 	$L__BB0_16;
	ld.global.u32 	%r235, [%rd6+80];
	xor.b32  	%r337, %r337, %r235;
	ld.global.u32 	%r236, [%rd6+84];
	xor.b32  	%r336, %r336, %r236;
	ld.global.u32 	%r237, [%rd6+88];
	xor.b32  	%r335, %r335, %r237;
	ld.global.u32 	%r238, [%rd6+92];
	xor.b32  	%r334, %r334, %r238;
	ld.global.u32 	%r239, [%rd6+96];
	xor.b32  	%r333, %r333, %r239;
$L__BB0_16:
	and.b32  	%r241, %r203, 32;
	setp.eq.s32 	%p9, %r241, 0;
	@%p9 bra 	$L__BB0_18;
	ld.global.u32 	%r242, [%rd6+100];
	xor.b32  	%r337, %r337, %r242;
	ld.global.u32 	%r243, [%rd6+104];
	xor.b32  	%r336, %r336, %r243;
	ld.global.u32 	%r244, [%rd6+108];
	xor.b32  	%r335, %r335, %r244;
	ld.global.u32 	%r245, [%rd6+112];
	xor.b32  	%r334, %r334, %r245;
	ld.global.u32 	%r246, [%rd6+116];
	xor.b32  	%r333, %r333, %r246;
$L__BB0_18:
	and.b32  	%r248, %r203, 64;
	setp.eq.s32 	%p10, %r248, 0;
	@%p10 bra 	$L__BB0_20;
	ld.global.u32 	%r249, [%rd6+120];
	xor.b32  	%r337, %r337, %r249;
	ld.global.u32 	%r250, [%rd6+124];
	xor.b32  	%r336, %r336, %r250;
	ld.global.u32 	%r251, [%rd6+128];
	xor.b32  	%r335, %r335, %r251;
	ld.global.u32 	%r252, [%rd6+132];
	xor.b32  	%r334, %r334, %r252;
	ld.global.u32 	%r253, [%rd6+136];
	xor.b32  	%r333, %r333, %r253;
$L__BB0_20:
	and.b32  	%r255, %r203, 128;
	setp.eq.s32 	%p11, %r255, 0;
	@%p11 bra 	$L__BB0_22;
	ld.global.u32 	%r256, [%rd6+140];
	xor.b32  	%r337, %r337, %r256;
	ld.global.u32 	%r257, [%rd6+144];
	xor.b32  	%r336, %r336, %r257;
	ld.global.u32 	%r258, [%rd6+148];
	xor.b32  	%r335, %r335, %r258;
	ld.global.u32 	%r259, [%rd6+152];
	xor.b32  	%r334, %r334, %r259;
	ld.global.u32 	%r260, [%rd6+156];
	xor.b32  	%r333, %r333, %r260;
$L__BB0_22:
	and.b32  	%r262, %r203, 256;
	setp.eq.s32 	%p12, %r262, 0;
	@%p12 bra 	$L__BB0_24;
	ld.global.u32 	%r263, [%rd6+160];
	xor.b32  	%r337, %r337, %r263;
	ld.global.u32 	%r264, [%rd6+164];
	xor.b32  	%r336, %r336, %r264;
	ld.global.u32 	%r265, [%rd6+168];
	xor.b32  	%r335, %r335, %r265;
	ld.global.u32 	%r266, [%rd6+172];
	xor.b32  	%r334, %r334, %r266;
	ld.global.u32 	%r267, [%rd6+176];
	xor.b32  	%r333, %r333, %r267;
$L__BB0_24:
	and.b32  	%r269, %r203, 512;
	setp.eq.s32 	%p13, %r269, 0;
	@%p13 bra 	$L__BB0_26;
	ld.global.u32 	%r270, [%rd6+180];
	xor.b32  	%r337, %r337, %r270;
	ld.global.u32 	%r271, [%rd6+184];
	xor.b32  	%r336, %r336, %r271;
	ld.global.u32 	%r272, [%rd6+188];
	xor.b32  	%r335, %r335, %r272;
	ld.global.u32 	%r273, [%rd6+192];
	xor.b32  	%r334, %r334, %r273;
	ld.global.u32 	%r274, [%rd6+196];
	xor.b32  	%r333, %r333, %r274;
$L__BB0_26:
	and.b32  	%r276, %r203, 1024;
	setp.eq.s32 	%p14, %r276, 0;
	@%p14 bra 	$L__BB0_28;
	ld.global.u32 	%r277, [%rd6+200];
	xor.b32  	%r337, %r337, %r277;
	ld.global.u32 	%r278, [%rd6+204];
	xor.b32  	%r336, %r336, %r278;
	ld.global.u32 	%r279, [%rd6+208];
	xor.b32  	%r335, %r335, %r279;
	ld.global.u32 	%r280, [%rd6+212];
	xor.b32  	%r334, %r334, %r280;
	ld.global.u32 	%r281, [%rd6+216];
	xor.b32  	%r333, %r333, %r281;
$L__BB0_28:
	and.b32  	%r283, %r203, 2048;
	setp.eq.s32 	%p15, %r283, 0;
	@%p15 bra 	$L__BB0_30;
	ld.global.u32 	%r284, [%rd6+220];
	xor.b32  	%r337, %r337, %r284;
	ld.global.u32 	%r285, [%rd6+224];
	xor.b32  	%r336, %r336, %r285;
	ld.global.u32 	%r286, [%rd6+228];
	xor.b32  	%r335, %r335, %r286;
	ld.global.u32 	%r287, [%rd6+232];
	xor.b32  	%r334, %r334, %r287;
	ld.global.u32 	%r288, [%rd6+236];
	xor.b32  	%r333, %r333, %r288;
$L__BB0_30:
	and.b32  	%r290, %r203, 4096;
	setp.eq.s32 	%p16, %r290, 0;
	@%p16 bra 	$L__BB0_32;
	ld.global.u32 	%r291, [%rd6+240];
	xor.b32  	%r337, %r337, %r291;
	ld.global.u32 	%r292, [%rd6+244];
	xor.b32  	%r336, %r336, %r292;
	ld.global.u32 	%r293, [%rd6+248];
	xor.b32  	%r335, %r335, %r293;
	ld.global.u32 	%r294, [%rd6+252];
	xor.b32  	%r334, %r334, %r294;
	ld.global.u32 	%r295, [%rd6+256];
	xor.b32  	%r333, %r333, %r295;
$L__BB0_32:
	and.b32  	%r297, %r203, 8192;
	setp.eq.s32 	%p17, %r297, 0;
	@%p17 bra 	$L__BB0_34;
	ld.global.u32 	%r298, [%rd6+260];
	xor.b32  	%r337, %r337, %r298;
	ld.global.u32 	%r299, [%rd6+264];
	xor.b32  	%r336, %r336, %r299;
	ld.global.u32 	%r300, [%rd6+268];
	xor.b32  	%r335, %r335, %r300;
	ld.global.u32 	%r301, [%rd6+272];
	xor.b32  	%r334, %r334, %r301;
	ld.global.u32 	%r302, [%rd6+276];
	xor.b32  	%r333, %r333, %r302;
$L__BB0_34:
	and.b32  	%r304, %r203, 16384;
	setp.eq.s32 	%p18, %r304, 0;
	@%p18 bra 	$L__BB0_36;
	ld.global.u32 	%r305, [%rd6+280];
	xor.b32  	%r337, %r337, %r305;
	ld.global.u32 	%r306, [%rd6+284];
	xor.b32  	%r336, %r336, %r306;
	ld.global.u32 	%r307, [%rd6+288];
	xor.b32  	%r335, %r335, %r307;
	ld.global.u32 	%r308, [%rd6+292];
	xor.b32  	%r334, %r334, %r308;
	ld.global.u32 	%r309, [%rd6+296];
	xor.b32  	%r333, %r333, %r309;
$L__BB0_36:
	and.b32  	%r311, %r203, 32768;
	setp.eq.s32 	%p19, %r311, 0;
	@%p19 bra 	$L__BB0_38;
	ld.global.u32 	%r312, [%rd6+300];
	xor.b32  	%r337, %r337, %r312;
	ld.global.u32 	%r313, [%rd6+304];
	xor.b32  	%r336, %r336, %r313;
	ld.global.u32 	%r314, [%rd6+308];
	xor.b32  	%r335, %r335, %r314;
	ld.global.u32 	%r315, [%rd6+312];
	xor.b32  	%r334, %r334, %r315;
	ld.global.u32 	%r316, [%rd6+316];
	xor.b32  	%r333, %r333, %r316;
$L__BB0_38:
	add.s32 	%r332, %r332, 16;
	setp.ne.s32 	%p20, %r332, 32;
	@%p20 bra 	$L__BB0_6;
	mad.lo.s32 	%r317, %r326, -31, %r11;
	add.s32 	%r326, %r317, 1;
	setp.ne.s32 	%p21, %r326, 5;
	@%p21 bra 	$L__BB0_5;
	st.global.u32 	[%rd2+4], %r337;
	st.global.u32 	[%rd2+8], %r336;
	st.global.u32 	[%rd2+12], %r335;
	st.global.u32 	[%rd2+16], %r334;
	st.global.u32 	[%rd2+20], %r333;
	add.s32 	%r320, %r320, 1;
	setp.lt.u32 	%p22, %r320, %r2;
	@%p22 bra 	$L__BB0_4;
$L__BB0_41:
	shr.u64 	%rd7, %rd18, 2;
	add.s32 	%r319, %r319, 1;
	setp.gt.u64 	%p23, %rd18, 3;
	mov.u64 	%rd18, %rd7;
	@%p23 bra 	$L__BB0_2;
$L__BB0_42:
	mov.b32 	%r318, 0;
	st.global.v2.u32 	[%rd2+24], {%r318, %r318};
	st.global.u32 	[%rd2+32], %r318;
	mov.b64 	%rd17, 0;
	st.global.u64 	[%rd2+40], %rd17;
	ret;

}
	// .globl	_Z20contructSolutionCudaP17curandStateXORWOWPiPfPK5PointiS2_S1_
.visible .entry _Z20contructSolutionCudaP17curandStateXORWOWPiPfPK5PointiS2_S1_(
	.param .u64 .ptr .align 1 _Z20contructSolutionCudaP17curandStateXORWOWPiPfPK5PointiS2_S1__param_0,
	.param .u64 .ptr .align 1 _Z20contructSolutionCudaP17curandStateXORWOWPiPfPK5PointiS2_S1__param_1,
	.param .u64 .ptr .align 1 _Z20contructSolutionCudaP17curandStateXORWOWPiPfPK5PointiS2_S1__param_2,
	.param .u64 .ptr .align 1 _Z20contructSolutionCudaP17curandStateXORWOWPiPfPK5PointiS2_S1__param_3,
	.param .u32 _Z20contructSolutionCudaP17curandStateXORWOWPiPfPK5PointiS2_S1__param_4,
	.param .u64 .ptr .align 1 _Z20contructSolutionCudaP17curandStateXORWOWPiPfPK5PointiS2_S1__param_5,
	.param .u64 .ptr .align 1 _Z20contructSolutionCudaP17curandStateXORWOWPiPfPK5PointiS2_S1__param_6
)
{
	.reg .pred 	%p<79>;
	.reg .b16 	%rs<26>;
	.reg .b32 	%r<330>;
	.reg .b32 	%f<353>;
	.reg .b64 	%rd<167>;
	.reg .b64 	%fd<5>;

	ld.param.u64 	%rd35, [_Z20contructSolutionCudaP17curandStateXORWOWPiPfPK5PointiS2_S1__param_0];
	ld.param.u64 	%rd37, [_Z20contructSolutionCudaP17curandStateXORWOWPiPfPK5PointiS2_S1__param_1];
	ld.param.u64 	%rd36, [_Z20contructSolutionCudaP17curandStateXORWOWPiPfPK5PointiS2_S1__param_2];
	ld.param.u64 	%rd38, [_Z20contructSolutionCudaP17curandStateXORWOWPiPfPK5PointiS2_S1__param_3];
	ld.param.u32 	%r83, [_Z20contructSolutionCudaP17curandStateXORWOWPiPfPK5PointiS2_S1__param_4];
	ld.param.u64 	%rd39, [_Z20contructSolutionCudaP17curandStateXORWOWPiPfPK5PointiS2_S1__param_5];
	ld.param.u64 	%rd40, [_Z20contructSolutionCudaP17curandStateXORWOWPiPfPK5PointiS2_S1__param_6];
	cvta.to.global.u64 	%rd1, %rd37;
	cvta.to.global.u64 	%rd2, %rd39;
	cvta.to.global.u64 	%rd3, %rd40;
	cvta.to.global.u64 	%rd4, %rd38;
	cvt.s64.s32 	%rd5, %r83;
	mul.wide.s32 	%rd6, %r83, 4;
	{ // callseq 0, 0
	.param .b64 param0;
	st.param.b64 	[param0], %rd6;
	.param .b64 retval0;
	call.uni (retval0), 
	malloc, 
	(
	param0
	);
	ld.param.b64 	%rd41, [retval0];
	} // callseq 0
	setp.lt.s32 	%p1, %r83, 1;
	@%p1 bra 	$L__BB1_13;
	and.b32  	%r1, %r83, 15;
	setp.lt.u32 	%p2, %r83, 16;
	mov.b32 	%r300, 0;
	@%p2 bra 	$L__BB1_4;
	and.b32  	%r300, %r83, 2147483632;
	mov.b32 	%r298, 0;
$L__BB1_3:
	.pragma "nounroll";
	mul.wide.u32 	%rd42, %r298, 4;
	add.s64 	%rd43, %rd41, %rd42;
	mov.b32 	%r86, -1;
	st.u32 	[%rd43], %r86;
	st.u32 	[%rd43+4], %r86;
	st.u32 	[%rd43+8], %r86;
	st.u32 	[%rd43+12], %r86;
	st.u32 	[%rd43+16], %r86;
	st.u32 	[%rd43+20], %r86;
	st.u32 	[%rd43+24], %r86;
	st.u32 	[%rd43+28], %r86;
	st.u32 	[%rd43+32], %r86;
	st.u32 	[%rd43+36], %r86;
	st.u32 	[%rd43+40], %r86;
	st.u32 	[%rd43+44], %r86;
	st.u32 	[%rd43+48], %r86;
	st.u32 	[%rd43+52], %r86;
	st.u32 	[%rd43+56], %r86;
	st.u32 	[%rd43+60], %r86;
	add.s32 	%r298, %r298, 16;
	setp.ne.s32 	%p3, %r298, %r300;
	@%p3 bra 	$L__BB1_3;
$L__BB1_4:
	setp.eq.s32 	%p4, %r1, 0;
	@%p4 bra 	$L__BB1_13;
	and.b32  	%r6, %r83, 7;
	setp.lt.u32 	%p5, %r1, 8;
	@%p5 bra 	$L__BB1_7;
	mul.wide.u32 	%rd44, %r300, 4;
	add.s64 	%rd45, %rd41, %rd44;
	mov.b32 	%r87, -1;
	st.u32 	[%rd45], %r87;
	st.u32 	[%rd45+4], %r87;
	st.u32 	[%rd45+8], %r87;
	st.u32 	[%rd45+12], %r87;
	st.u32 	[%rd45+16], %r87;
	st.u32 	[%rd45+20], %r87;
	st.u32 	[%rd45+24], %r87;
	st.u32 	[%rd45+28], %r87;
	add.s32 	%r300, %r300, 8;
$L__BB1_7:
	setp.eq.s32 	%p6, %r6, 0;
	@%p6 bra 	$L__BB1_13;
	and.b32  	%r9, %r83, 3;
	setp.lt.u32 	%p7, %r6, 4;
	@%p7 bra 	$L__BB1_10;
	mul.wide.u32 	%rd46, %r300, 4;
	add.s64 	%rd47, %rd41, %rd46;
	mov.b32 	%r88, -1;
	st.u32 	[%rd47], %r88;
	st.u32 	[%rd47+4], %r88;
	st.u32 	[%rd47+8], %r88;
	st.u32 	[%rd47+12], %r88;
	add.s32 	%r300, %r300, 4;
$L__BB1_10:
	setp.eq.s32 	%p8, %r9, 0;
	@%p8 bra 	$L__BB1_13;
	mov.b32 	%r303, 0;
$L__BB1_12:
	.pragma "nounroll";
	mul.wide.u32 	%rd48, %r300, 4;
	add.s64 	%rd49, %rd41, %rd48;
	mov.b32 	%r90, -1;
	st.u32 	[%rd49], %r90;
	add.s32 	%r300, %r300, 1;
	add.s32 	%r303, %r303, 1;
	setp.ne.s32 	%p9, %r303, %r9;
	@%p9 bra 	$L__BB1_12;
$L__BB1_13:
	mov.u32 	%r91, %ctaid.x;
	mov.u32 	%r92, %ntid.x;
	mov.u32 	%r93, %tid.x;
	mad.lo.s32 	%r94, %r92, %r91, %r93;
	cvta.to.global.u64 	%rd50, %rd35;
	mul.wide.s32 	%rd51, %r94, 48;
	add.s64 	%rd8, %rd50, %rd51;
	ld.global.v2.u32 	{%r95, %r96}, [%rd8];
	shr.u32 	%r97, %r96, 2;
	xor.b32  	%r98, %r97, %r96;
	ld.global.v2.u32 	{%r99, %r100}, [%rd8+8];
	ld.global.v2.u32 	{%r101, %r102}, [%rd8+16];
	st.global.v2.u32 	[%rd8+8], {%r100, %r101};
	shl.b32 	%r103, %r102, 4;
	shl.b32 	%r104, %r98, 1;
	xor.b32  	%r105, %r104, %r103;
	xor.b32  	%r106, %r105, %r98;
	xor.b32  	%r107, %r106, %r102;
	st.global.v2.u32 	[%rd8+16], {%r102, %r107};
	add.s32 	%r108, %r95, 362437;
	st.global.v2.u32 	[%rd8], {%r108, %r99};
	add.s32 	%r109, %r107, %r108;
	cvt.rn.f32.u32 	%f40, %r109;
	fma.rn.f32 	%f41, %f40, 0f2F800000, 0f2F000000;
	add.s32 	%r16, %r83, -1;
	cvt.rn.f32.s32 	%f42, %r16;
	cvt.f64.f32 	%fd1, %f42;
	add.f64 	%fd2, %fd1, 0d3FEFFFFDE7210BE9;
	cvt.f64.f32 	%fd3, %f41;
	mul.f64 	%fd4, %fd2, %fd3;
	cvt.rn.f32.f64 	%f43, %fd4;
	cvt.rzi.f32.f32 	%f44, %f43;
	cvt.rzi.s32.f32 	%r309, %f44;
	st.u32 	[%rd41], %r309;
	{ // callseq 1, 0
	.param .b64 param0;
	st.param.b64 	[param0], %rd5;
	.param .b64 retval0;
	call.uni (retval0), 
	malloc, 
	(
	param0
	);
	ld.param.b64 	%rd52, [retval0];
	} // callseq 1
	setp.eq.s32 	%p10, %r83, 0;
	@%p10 bra 	$L__BB1_16;
	mov.b64 	%rd161, 0;
$L__BB1_15:
	add.s64 	%rd54, %rd52, %rd161;
	mov.b16 	%rs5, 0;
	st.u8 	[%rd54], %rs5;
	add.s64 	%rd161, %rd161, 1;
	setp.lt.u64 	%p11, %rd161, %rd5;
	@%p11 bra 	$L__BB1_15;
$L__BB1_16:
	cvt.s64.s32 	%rd55, %r309;
	add.s64 	%rd56, %rd52, %rd55;
	mov.b16 	%rs6, 1;
	st.u8 	[%rd56], %rs6;
	setp.lt.s32 	%p12, %r83, 2;
	mov.f32 	%f352, 0f00000000;
	@%p12 bra 	$L__BB1_79;
	cvta.to.global.u64 	%rd12, %rd36;
	mov.b32 	%r304, 1;
$L__BB1_18:
	{ // callseq 2, 0
	.param .b64 param0;
	st.param.b64 	[param0], %rd6;
	.param .b64 retval0;
	call.uni (retval0), 
	malloc, 
	(
	param0
	);
	ld.param.b64 	%rd58, [retval0];
	} // callseq 2
	mov.b64 	%rd162, 0;
$L__BB1_19:
	add.s64 	%rd59, %rd58, %rd162;
	mov.b16 	%rs7, 0;
	st.u8 	[%rd59], %rs7;
	add.s64 	%rd162, %rd162, 1;
	setp.lt.u64 	%p13, %rd162, %rd6;
	@%p13 bra 	$L__BB1_19;
	mul.lo.s32 	%r20, %r309, %r83;
	mul.wide.s32 	%rd60, %r309, 12;
	add.s64 	%rd16, %rd4, %rd60;
	mov.f32 	%f340, 0f00000000;
	mov.b32 	%r306, 0;
$L__BB1_21:
	cvt.u64.u32 	%rd61, %r306;
	add.s64 	%rd62, %rd52, %rd61;
	ld.u8 	%rs8, [%rd62];
	setp.ne.s16 	%p14, %rs8, 0;
	@%p14 bra 	$L__BB1_35;
	add.s32 	%r112, %r306, %r20;
	mul.wide.s32 	%rd63, %r112, 4;
	add.s64 	%rd64, %rd12, %rd63;
	ld.global.f32 	%f2, [%rd64];
	abs.f32 	%f3, %f2;
	setp.lt.f32 	%p15, %f3, 0f00800000;
	mul.f32 	%f48, %f3, 0f4B800000;
	selp.f32 	%f49, %f48, %f3, %p15;
	selp.f32 	%f50, 0fC1C00000, 0f00000000, %p15;
	mov.b32 	%r113, %f49;
	add.s32 	%r114, %r113, -1060439283;
	and.b32  	%r115, %r114, -8388608;
	sub.s32 	%r116, %r113, %r115;
	mov.b32 	%f51, %r116;
	cvt.rn.f32.s32 	%f52, %r115;
	fma.rn.f32 	%f53, %f52, 0f34000000, %f50;
	add.f32 	%f54, %f51, 0fBF800000;
	add.f32 	%f55, %f51, 0f3F800000;
	rcp.approx.ftz.f32 	%f56, %f55;
	add.f32 	%f57, %f54, %f54;
	mul.f32 	%f58, %f57, %f56;
	mul.f32 	%f59, %f58, %f58;
	sub.f32 	%f60, %f54, %f58;
	add.f32 	%f61, %f60, %f60;
	neg.f32 	%f62, %f58;
	fma.rn.f32 	%f63, %f62, %f54, %f61;
	mul.rn.f32 	%f64, %f56, %f63;
	fma.rn.f32 	%f65, %f59, 0f3A2C32E4, 0f3B52E7DB;
	fma.rn.f32 	%f66, %f65, %f59, 0f3C93BB73;
	fma.rn.f32 	%f67, %f66, %f59, 0f3DF6384F;
	mul.rn.f32 	%f68, %f67, %f59;
	fma.rn.f32 	%f69, %f58, 0f3FB8AA3B, %f53;
	sub.f32 	%f70, %f53, %f69;
	fma.rn.f32 	%f71, %f58, 0f3FB8AA3B, %f70;
	fma.rn.f32 	%f72, %f64, 0f3FB8AA3B, %f71;
	fma.rn.f32 	%f73, %f58, 0f32A55E34, %f72;
	mul.f32 	%f74, %f68, 0f40400000;
	fma.rn.f32 	%f75, %f74, %f64, %f73;
	fma.rn.f32 	%f76, %f68, %f58, %f75;
	add.rn.f32 	%f77, %f69, %f76;
	neg.f32 	%f78, %f69;
	add.rn.f32 	%f79, %f77, %f78;
	neg.f32 	%f80, %f79;
	add.rn.f32 	%f81, %f76, %f80;
	mov.f32 	%f338, 0f3F800000;
	mul.rn.f32 	%f82, %f77, %f338;
	sub.f32 	%f83, %f77, %f82;
	add.f32 	%f84, %f81, %f83;
	cvt.rni.f32.f32 	%f85, %f82;
	sub.f32 	%f86, %f82, %f85;
	add.f32 	%f87, %f86, %f84;
	fma.rn.f32 	%f88, %f87, 0f391FCB8E, 0f3AAF85ED;
	fma.rn.f32 	%f89, %f88, %f87, 0f3C1D9856;
	fma.rn.f32 	%f90, %f89, %f87, 0f3D6357BB;
	fma.rn.f32 	%f91, %f90, %f87, 0f3E75FDEC;
	fma.rn.f32 	%f92, %f91, %f87, 0f3F317218;
	fma.rn.f32 	%f93, %f92, %f87, 0f3F800000;
	cvt.rzi.s32.f32 	%r117, %f85;
	setp.gt.f32 	%p16, %f85, 0f00000000;
	selp.b32 	%r118, 0, -2097152000, %p16;
	add.s32 	%r119, %r118, 2130706432;
	mov.b32 	%f94, %r119;
	mul.f32 	%f95, %f93, %f94;
	shl.b32 	%r120, %r117, 23;
	sub.s32 	%r121, %r120, %r118;
	mov.b32 	%f96, %r121;
	mul.f32 	%f97, %f95, %f96;
	abs.f32 	%f98, %f82;
	setp.gt.f32 	%p17, %f98, 0f43180000;
	setp.lt.f32 	%p18, %f82, 0f00000000;
	selp.f32 	%f99, 0f00000000, 0f7F800000, %p18;
	selp.f32 	%f4, %f99, %f97, %p17;
	setp.eq.f32 	%p19, %f2, 0f3F800000;
	@%p19 bra 	$L__BB1_29;
	setp.num.f32 	%p20, %f3, %f3;
	@%p20 bra 	$L__BB1_25;
	mov.f32 	%f100, 0f3F800000;
	add.rn.f32 	%f338, %f2, %f100;
	bra.uni 	$L__BB1_29;
$L__BB1_25:
	setp.neu.f32 	%p21, %f2, 0f00000000;
	setp.neu.f32 	%p22, %f3, 0f7F800000;
	and.pred  	%p23, %p21, %p22;
	@%p23 bra 	$L__BB1_27;
	add.f32 	%f338, %f2, %f2;
	bra.uni 	$L__BB1_29;
$L__BB1_27:
	setp.geu.f32 	%p24, %f2, 0f00000000;
	mov.f32 	%f338, %f4;
	@%p24 bra 	$L__BB1_29;
	neg.f32 	%f338, %f4;
$L__BB1_29:
	mul.wide.u32 	%rd65, %r306, 12;
	add.s64 	%rd66, %rd4, %rd65;
	ld.global.f32 	%f102, [%rd16+4];
	ld.global.f32 	%f103, [%rd66+4];
	sub.f32 	%f104, %f102, %f103;
	ld.global.f32 	%f105, [%rd16+8];
	ld.global.f32 	%f106, [%rd66+8];
	sub.f32 	%f107, %f105, %f106;
	mul.f32 	%f108, %f107, %f107;
	fma.rn.f32 	%f109, %f104, %f104, %f108;
	sqrt.rn.f32 	%f110, %f109;
	rcp.rn.f32 	%f9, %f110;
	abs.f32 	%f10, %f9;
	setp.eq.f32 	%p25, %f9, 0f3F800000;
	mov.f32 	%f339, 0f3F800000;
	@%p25 bra 	$L__BB1_34;
	setp.num.f32 	%p26, %f10, %f10;
	@%p26 bra 	$L__BB1_32;
	mov.f32 	%f166, 0f40000000;
	add.rn.f32 	%f339, %f9, %f166;
	bra.uni 	$L__BB1_34;
$L__BB1_32:
	setp.lt.f32 	%p27, %f10, 0f00800000;
	mul.f32 	%f111, %f10, 0f4B800000;
	selp.f32 	%f112, %f111, %f10, %p27;
	mov.b32 	%r122, %f112;
	add.s32 	%r123, %r122, -1060439283;
	and.b32  	%r124, %r123, -8388608;
	sub.s32 	%r125, %r122, %r124;
	mov.b32 	%f113, %r125;
	cvt.rn.f32.s32 	%f114, %r124;
	selp.f32 	%f115, 0fC1C00000, 0f00000000, %p27;
	fma.rn.f32 	%f116, %f114, 0f34000000, %f115;
	add.f32 	%f117, %f113, 0fBF800000;
	add.f32 	%f118, %f113, 0f3F800000;
	rcp.approx.ftz.f32 	%f119, %f118;
	add.f32 	%f120, %f117, %f117;
	mul.f32 	%f121, %f120, %f119;
	mul.f32 	%f122, %f121, %f121;
	neg.f32 	%f123, %f121;
	sub.f32 	%f124, %f117, %f121;
	add.f32 	%f125, %f124, %f124;
	fma.rn.f32 	%f126, %f123, %f117, %f125;
	mul.rn.f32 	%f127, %f119, %f126;
	fma.rn.f32 	%f128, %f122, 0f3A2C32E4, 0f3B52E7DB;
	fma.rn.f32 	%f129, %f128, %f122, 0f3C93BB73;
	fma.rn.f32 	%f130, %f129, %f122, 0f3DF6384F;
	mul.rn.f32 	%f131, %f130, %f122;
	fma.rn.f32 	%f132, %f121, 0f3FB8AA3B, %f116;
	mul.f32 	%f133, %f131, 0f40400000;
	sub.f32 	%f134, %f116, %f132;
	fma.rn.f32 	%f135, %f121, 0f3FB8AA3B, %f134;
	fma.rn.f32 	%f136, %f127, 0f3FB8AA3B, %f135;
	fma.rn.f32 	%f137, %f121, 0f32A55E34, %f136;
	fma.rn.f32 	%f138, %f133, %f127, %f137;
	fma.rn.f32 	%f139, %f131, %f121, %f138;
	add.rn.f32 	%f140, %f132, %f139;
	mov.f32 	%f141, 0f40000000;
	mul.rn.f32 	%f142, %f140, %f141;
	cvt.rni.f32.f32 	%f143, %f142;
	sub.f32 	%f144, %f142, %f143;
	neg.f32 	%f145, %f142;
	fma.rn.f32 	%f146, %f140, 0f40000000, %f145;
	neg.f32 	%f147, %f132;
	add.rn.f32 	%f148, %f140, %f147;
	neg.f32 	%f149, %f148;
	add.rn.f32 	%f150, %f139, %f149;
	fma.rn.f32 	%f151, %f150, 0f40000000, %f146;
	add.f32 	%f152, %f144, %f151;
	setp.gt.f32 	%p28, %f143, 0f00000000;
	selp.b32 	%r126, 0, -2097152000, %p28;
	setp.neu.f32 	%p29, %f9, 0f00000000;
	setp.neu.f32 	%p30, %f10, 0f7F800000;
	setp.lt.f32 	%p31, %f142, 0f00000000;
	selp.f32 	%f153, 0f00000000, 0f7F800000, %p31;
	abs.f32 	%f154, %f142;
	setp.gt.f32 	%p32, %f154, 0f43180000;
	cvt.rzi.s32.f32 	%r127, %f143;
	shl.b32 	%r128, %r127, 23;
	sub.s32 	%r129, %r128, %r126;
	mov.b32 	%f155, %r129;
	add.s32 	%r130, %r126, 2130706432;
	mov.b32 	%f156, %r130;
	fma.rn.f32 	%f157, %f152, 0f391FCB8E, 0f3AAF85ED;
	fma.rn.f32 	%f158, %f157, %f152, 0f3C1D9856;
	fma.rn.f32 	%f159, %f158, %f152, 0f3D6357BB;
	fma.rn.f32 	%f160, %f159, %f152, 0f3E75FDEC;
	fma.rn.f32 	%f161, %f160, %f152, 0f3F317218;
	fma.rn.f32 	%f162, %f161, %f152, 0f3F800000;
	mul.f32 	%f163, %f162, %f156;
	mul.f32 	%f164, %f163, %f155;
	selp.f32 	%f339, %f153, %f164, %p32;
	and.pred  	%p33, %p29, %p30;
	@%p33 bra 	$L__BB1_34;
	add.f32 	%f165, %f9, %f9;
	mov.b32 	%r131, %f165;
	and.b32  	%r132, %r131, 2147483647;
	mov.b32 	%f339, %r132;
$L__BB1_34:
	mul.f32 	%f167, %f338, %f339;
	mul.wide.u32 	%rd67, %r306, 4;
	add.s64 	%rd68, %rd58, %rd67;
	st.f32 	[%rd68], %f167;
	add.f32 	%f340, %f340, %f167;
$L__BB1_35:
	add.s32 	%r306, %r306, 1;
	setp.ne.s32 	%p34, %r306, %r83;
	@%p34 bra 	$L__BB1_21;
	ld.global.v2.u32 	{%r134, %r135}, [%rd8];
	shr.u32 	%r136, %r135, 2;
	xor.b32  	%r137, %r136, %r135;
	ld.global.v2.u32 	{%r138, %r139}, [%rd8+8];
	ld.global.v2.u32 	{%r140, %r141}, [%rd8+16];
	st.global.v2.u32 	[%rd8+8], {%r139, %r140};
	shl.b32 	%r142, %r141, 4;
	shl.b32 	%r143, %r137, 1;
	xor.b32  	%r144, %r143, %r142;
	xor.b32  	%r145, %r144, %r137;
	xor.b32  	%r146, %r145, %r141;
	st.global.v2.u32 	[%rd8+16], {%r141, %r146};
	add.s32 	%r147, %r134, 362437;
	st.global.v2.u32 	[%rd8], {%r147, %r138};
	add.s32 	%r148, %r146, %r147;
	cvt.rn.f32.u32 	%f168, %r148;
	fma.rn.f32 	%f169, %f168, 0f2F800000, 0f2F000000;
	mul.f32 	%f342, %f340, %f169;
	mov.b32 	%r309, 0;
$L__BB1_37:
	cvt.u64.u32 	%rd69, %r309;
	add.s64 	%rd70, %rd52, %rd69;
	ld.u8 	%rs9, [%rd70];
	setp.ne.s16 	%p35, %rs9, 0;
	@%p35 bra 	$L__BB1_40;
	mul.wide.u32 	%rd71, %r309, 4;
	add.s64 	%rd72, %rd58, %rd71;
	ld.f32 	%f170, [%rd72];
	sub.f32 	%f342, %f342, %f170;
	setp.gtu.f32 	%p36, %f342, 0f00000000;
	@%p36 bra 	$L__BB1_40;
	{ // callseq 3, 0
	.param .b64 param0;
	st.param.b64 	[param0], %rd58;
	call.uni 
	free, 
	(
	param0
	);
	} // callseq 3
	bra.uni 	$L__BB1_45;
$L__BB1_40:
	add.s32 	%r309, %r309, 1;
	setp.ne.s32 	%p37, %r309, %r83;
	@%p37 bra 	$L__BB1_37;
	mov.b32 	%r308, 0;
$L__BB1_42:
	cvt.u64.u32 	%rd73, %r308;
	add.s64 	%rd74, %rd52, %rd73;
	ld.u8 	%rs10, [%rd74];
	setp.ne.s16 	%p38, %rs10, 0;
	@%p38 bra 	$L__BB1_44;
	{ // callseq 4, 0
	.param .b64 param0;
	st.param.b64 	[param0], %rd58;
	call.uni 
	free, 
	(
	param0
	);
	} // callseq 4
	mov.u32 	%r309, %r308;
	bra.uni 	$L__BB1_45;
$L__BB1_44:
	add.s32 	%r308, %r308, 1;
	setp.ne.s32 	%p39, %r308, %r83;
	mov.b32 	%r309, -1;
	@%p39 bra 	$L__BB1_42;
$L__BB1_45:
	mul.wide.u32 	%rd75, %r304, 4;
	add.s64 	%rd76, %rd41, %rd75;
	st.u32 	[%rd76], %r309;
	cvt.s64.s32 	%rd77, %r309;
	add.s64 	%rd78, %rd52, %rd77;
	mov.b16 	%rs11, 1;
	st.u8 	[%rd78], %rs11;
	add.s32 	%r304, %r304, 1;
	setp.ne.s32 	%p40, %r304, %r83;
	@%p40 bra 	$L__BB1_18;
	add.s64 	%rd17, %rd41, -28;
	mov.b32 	%r151, 0;
	mov.b16 	%rs12, 0;
	mov.u16 	%rs24, %rs12;
	mov.u32 	%r310, %r151;
$L__BB1_47:
	add.s32 	%r33, %r310, 1;
	setp.ge.s32 	%p41, %r33, %r83;
	@%p41 bra 	$L__BB1_66;
	mul.wide.u32 	%rd79, %r310, 4;
	add.s64 	%rd19, %rd41, %rd79;
	add.s32 	%r34, %r310, 2;
	mov.u32 	%r311, %r33;
	mov.u32 	%r312, %r310;
$L__BB1_49:
	mov.u32 	%r36, %r312;
	mov.u32 	%r312, %r311;
	max.s32 	%r152, %r36, %r34;
	sub.s32 	%r153, %r152, %r310;
	setp.ne.s32 	%p42, %r153, 2;
	selp.s32 	%r154, -1, 0, %p42;
	selp.b32 	%r37, 2, 1, %p42;
	add.s32 	%r155, %r153, %r154;
	add.s32 	%r38, %r155, 14;
	shr.u32 	%r156, %r38, 1;
	add.s32 	%r39, %r37, %r156;
	selp.u32 	%r157, 1, 0, %p42;
	add.s32 	%r158, %r310, %r157;
	sub.s32 	%r159, %r152, %r158;
	add.s32 	%r160, %r159, -2;
	shr.u32 	%r161, %r160, 1;
	add.s32 	%r40, %r37, %r161;
	add.s32 	%r41, %r161, %r157;
	ld.u32 	%r162, [%rd19];
	mul.wide.s32 	%rd80, %r162, 12;
	add.s64 	%rd81, %rd4, %rd80;
	ld.u32 	%r163, [%rd19+4];
	mul.wide.s32 	%rd82, %r163, 12;
	add.s64 	%rd83, %rd4, %rd82;
	ld.global.f32 	%f171, [%rd81+4];
	ld.global.f32 	%f172, [%rd83+4];
	sub.f32 	%f173, %f171, %f172;
	ld.global.f32 	%f174, [%rd81+8];
	ld.global.f32 	%f175, [%rd83+8];
	sub.f32 	%f176, %f174, %f175;
	mul.f32 	%f177, %f176, %f176;
	fma.rn.f32 	%f178, %f173, %f173, %f177;
	sqrt.rn.f32 	%f179, %f178;
	mul.wide.u32 	%rd84, %r312, 4;
	add.s64 	%rd85, %rd41, %rd84;
	ld.u32 	%r164, [%rd85];
	mul.wide.s32 	%rd86, %r164, 12;
	add.s64 	%rd87, %rd4, %rd86;
	ld.u32 	%r165, [%rd85+4];
	mul.wide.s32 	%rd88, %r165, 12;
	add.s64 	%rd89, %rd4, %rd88;
	ld.global.f32 	%f180, [%rd87+4];
	ld.global.f32 	%f181, [%rd89+4];
	sub.f32 	%f182, %f180, %f181;
	ld.global.f32 	%f183, [%rd87+8];
	ld.global.f32 	%f184, [%rd89+8];
	sub.f32 	%f185, %f183, %f184;
	mul.f32 	%f186, %f185, %f185;
	fma.rn.f32 	%f187, %f182, %f182, %f186;
	sqrt.rn.f32 	%f188, %f187;
	add.f32 	%f189, %f179, %f188;
	sub.f32 	%f190, %f171, %f180;
	sub.f32 	%f191, %f174, %f183;
	mul.f32 	%f192, %f191, %f191;
	fma.rn.f32 	%f193, %f190, %f190, %f192;
	sqrt.rn.f32 	%f194, %f193;
	sub.f32 	%f195, %f172, %f181;
	sub.f32 	%f196, %f175, %f184;
	mul.f32 	%f197, %f196, %f196;
	fma.rn.f32 	%f198, %f195, %f195, %f197;
	sqrt.rn.f32 	%f199, %f198;
	add.f32 	%f200, %f194, %f199;
	setp.geu.f32 	%p43, %f200, %f189;
	@%p43 bra 	$L__BB1_65;
	setp.ge.s32 	%p44, %r33, %r312;
	mov.b16 	%rs24, 1;
	@%p44 bra 	$L__BB1_65;
	setp.lt.u32 	%p45, %r41, 15;
	mov.u32 	%r318, %r33;
	mov.u32 	%r319, %r312;
	@%p45 bra 	$L__BB1_55;
	mul.wide.u32 	%rd90, %r310, 4;
	add.s64 	%rd91, %rd41, %rd90;
	add.s64 	%rd163, %rd91, 32;
	and.b32  	%r166, %r40, -16;
	neg.s32 	%r313, %r166;
	mov.u32 	%r314, %r310;
	mov.u32 	%r319, %r312;
$L__BB1_53:
	.pragma "nounroll";
	mul.wide.s32 	%rd92, %r319, 4;
	add.s64 	%rd93, %rd17, %rd92;
	ld.u32 	%r167, [%rd163+-28];
	ld.u32 	%r168, [%rd93+28];
	st.u32 	[%rd163+-28], %r168;
	st.u32 	[%rd93+28], %r167;
	ld.u32 	%r169, [%rd163+-24];
	ld.u32 	%r170, [%rd93+24];
	st.u32 	[%rd163+-24], %r170;
	st.u32 	[%rd93+24], %r169;
	ld.u32 	%r171, [%rd163+-20];
	ld.u32 	%r172, [%rd93+20];
	st.u32 	[%rd163+-20], %r172;
	st.u32 	[%rd93+20], %r171;
	ld.u32 	%r173, [%rd163+-16];
	ld.u32 	%r174, [%rd93+16];
	st.u32 	[%rd163+-16], %r174;
	st.u32 	[%rd93+16], %r173;
	ld.u32 	%r175, [%rd163+-12];
	ld.u32 	%r176, [%rd93+12];
	st.u32 	[%rd163+-12], %r176;
	st.u32 	[%rd93+12], %r175;
	ld.u32 	%r177, [%rd163+-8];
	ld.u32 	%r178, [%rd93+8];
	st.u32 	[%rd163+-8], %r178;
	st.u32 	[%rd93+8], %r177;
	ld.u32 	%r179, [%rd163+-4];
	ld.u32 	%r180, [%rd93+4];
	st.u32 	[%rd163+-4], %r180;
	st.u32 	[%rd93+4], %r179;
	ld.u32 	%r181, [%rd163];
	ld.u32 	%r182, [%rd93];
	st.u32 	[%rd163], %r182;
	st.u32 	[%rd93], %r181;
	ld.u32 	%r183, [%rd163+4];
	ld.u32 	%r184, [%rd93+-4];
	st.u32 	[%rd163+4], %r184;
	st.u32 	[%rd93+-4], %r183;
	ld.u32 	%r185, [%rd163+8];
	ld.u32 	%r186, [%rd93+-8];
	st.u32 	[%rd163+8], %r186;
	st.u32 	[%rd93+-8], %r185;
	ld.u32 	%r187, [%rd163+12];
	ld.u32 	%r188, [%rd93+-12];
	st.u32 	[%rd163+12], %r188;
	st.u32 	[%rd93+-12], %r187;
	ld.u32 	%r189, [%rd163+16];
	ld.u32 	%r190, [%rd93+-16];
	st.u32 	[%rd163+16], %r190;
	st.u32 	[%rd93+-16], %r189;
	ld.u32 	%r191, [%rd163+20];
	ld.u32 	%r192, [%rd93+-20];
	st.u32 	[%rd163+20], %r192;
	st.u32 	[%rd93+-20], %r191;
	ld.u32 	%r193, [%rd163+24];
	ld.u32 	%r194, [%rd93+-24];
	st.u32 	[%rd163+24], %r194;
	st.u32 	[%rd93+-24], %r193;
	ld.u32 	%r195, [%rd163+28];
	ld.u32 	%r196, [%rd93+-28];
	st.u32 	[%rd163+28], %r196;
	st.u32 	[%rd93+-28], %r195;
	ld.u32 	%r197, [%rd163+32];
	ld.u32 	%r198, [%rd93+-32];
	st.u32 	[%rd163+32], %r198;
	st.u32 	[%rd93+-32], %r197;
	add.s32 	%r319, %r319, -16;
	add.s32 	%r314, %r314, 16;
	add.s32 	%r313, %r313, 16;
	add.s64 	%rd163, %rd163, 64;
	setp.ne.s32 	%p46, %r313, 0;
	@%p46 bra 	$L__BB1_53;
	add.s32 	%r318, %r314, 1;
$L__BB1_55:
	and.b32  	%r199, %r40, 15;
	setp.eq.s32 	%p47, %r199, 0;
	@%p47 bra 	$L__BB1_65;
	add.s32 	%r200, %r38, 16;
	shr.u32 	%r201, %r200, 1;
	add.s32 	%r52, %r37, %r201;
	and.b32  	%r202, %r52, 15;
	add.s32 	%r203, %r202, -1;
	setp.lt.u32 	%p48, %r203, 7;
	@%p48 bra 	$L__BB1_58;
	mul.wide.u32 	%rd94, %r318, 4;
	add.s64 	%rd95, %rd41, %rd94;
	ld.u32 	%r204, [%rd95];
	mul.wide.s32 	%rd96, %r319, 4;
	add.s64 	%rd97, %rd41, %rd96;
	ld.u32 	%r205, [%rd97];
	st.u32 	[%rd95], %r205;
	st.u32 	[%rd97], %r204;
	ld.u32 	%r206, [%rd95+4];
	ld.u32 	%r207, [%rd97+-4];
	st.u32 	[%rd95+4], %r207;
	st.u32 	[%rd97+-4], %r206;
	ld.u32 	%r208, [%rd95+8];
	ld.u32 	%r209, [%rd97+-8];
	st.u32 	[%rd95+8], %r209;
	st.u32 	[%rd97+-8], %r208;
	ld.u32 	%r210, [%rd95+12];
	ld.u32 	%r211, [%rd97+-12];
	st.u32 	[%rd95+12], %r211;
	st.u32 	[%rd97+-12], %r210;
	ld.u32 	%r212, [%rd95+16];
	ld.u32 	%r213, [%rd97+-16];
	st.u32 	[%rd95+16], %r213;
	st.u32 	[%rd97+-16], %r212;
	ld.u32 	%r214, [%rd95+20];
	ld.u32 	%r215, [%rd97+-20];
	st.u32 	[%rd95+20], %r215;
	st.u32 	[%rd97+-20], %r214;
	ld.u32 	%r216, [%rd95+24];
	ld.u32 	%r217, [%rd97+-24];
	st.u32 	[%rd95+24], %r217;
	st.u32 	[%rd97+-24], %r216;
	ld.u32 	%r218, [%rd95+28];
	ld.u32 	%r219, [%rd97+-28];
	st.u32 	[%rd95+28], %r219;
	st.u32 	[%rd97+-28], %r218;
	add.s32 	%r319, %r319, -8;
	add.s32 	%r318, %r318, 8;
$L__BB1_58:
	and.b32  	%r220, %r52, 7;
	setp.eq.s32 	%p49, %r220, 0;
	@%p49 bra 	$L__BB1_65;
	and.b32  	%r57, %r39, 3;
	and.b32  	%r221, %r39, 7;
	add.s32 	%r222, %r221, -1;
	setp.lt.u32 	%p50, %r222, 3;
	@%p50 bra 	$L__BB1_61;
	mul.wide.u32 	%rd98, %r318, 4;
	add.s64 	%rd99, %rd41, %rd98;
	ld.u32 	%r223, [%rd99];
	mul.wide.s32 	%rd100, %r319, 4;
	add.s64 	%rd101, %rd41, %rd100;
	ld.u32 	%r224, [%rd101];
	st.u32 	[%rd99], %r224;
	st.u32 	[%rd101], %r223;
	ld.u32 	%r225, [%rd99+4];
	ld.u32 	%r226, [%rd101+-4];
	st.u32 	[%rd99+4], %r226;
	st.u32 	[%rd101+-4], %r225;
	ld.u32 	%r227, [%rd99+8];
	ld.u32 	%r228, [%rd101+-8];
	st.u32 	[%rd99+8], %r228;
	st.u32 	[%rd101+-8], %r227;
	ld.u32 	%r229, [%rd99+12];
	ld.u32 	%r230, [%rd101+-12];
	st.u32 	[%rd99+12], %r230;
	st.u32 	[%rd101+-12], %r229;
	add.s32 	%r319, %r319, -4;
	add.s32 	%r318, %r318, 4;
$L__BB1_61:
	setp.eq.s32 	%p51, %r57, 0;
	@%p51 bra 	$L__BB1_65;
	mul.wide.u32 	%rd102, %r318, 4;
	add.s64 	%rd23, %rd41, %rd102;
	ld.u32 	%r231, [%rd23];
	mul.wide.s32 	%rd103, %r319, 4;
	add.s64 	%rd24, %rd41, %rd103;
	ld.u32 	%r232, [%rd24];
	st.u32 	[%rd23], %r232;
	st.u32 	[%rd24], %r231;
	setp.eq.s32 	%p52, %r57, 1;
	@%p52 bra 	$L__BB1_65;
	ld.u32 	%r233, [%rd23+4];
	ld.u32 	%r234, [%rd24+-4];
	st.u32 	[%rd23+4], %r234;
	st.u32 	[%rd24+-4], %r233;
	setp.eq.s32 	%p53, %r57, 2;
	@%p53 bra 	$L__BB1_65;
	ld.u32 	%r235, [%rd23+8];
	ld.u32 	%r236, [%rd24+-8];
	st.u32 	[%rd23+8], %r236;
	st.u32 	[%rd24+-8], %r235;
$L__BB1_65:
	add.s32 	%r311, %r312, 1;
	setp.ne.s32 	%p54, %r311, %r83;
	@%p54 bra 	$L__BB1_49;
$L__BB1_66:
	setp.lt.s32 	%p55, %r33, %r16;
	mov.u32 	%r310, %r33;
	@%p55 bra 	$L__BB1_47;
	and.b16  	%rs21, %rs24, 255;
	setp.ne.s16 	%p56, %rs21, 0;
	mov.u16 	%rs24, %rs12;
	mov.u32 	%r310, %r151;
	@%p56 bra 	$L__BB1_47;
	add.s32 	%r239, %r83, -2;
	and.b32  	%r29, %r16, 7;
	setp.lt.u32 	%p57, %r239, 7;
	mov.f32 	%f352, 0f00000000;
	mov.b32 	%r323, 0;
	@%p57 bra 	$L__BB1_71;
	and.b32  	%r323, %r16, -8;
	ld.u32 	%r240, [%rd41];
	mul.wide.s32 	%rd104, %r240, 12;
	add.s64 	%rd105, %rd4, %rd104;
	ld.global.f32 	%f344, [%rd105+4];
	ld.global.f32 	%f343, [%rd105+8];
	neg.s32 	%r322, %r323;
	add.s64 	%rd164, %rd41, 16;
	mov.f32 	%f352, 0f00000000;
$L__BB1_70:
	.pragma "nounroll";
	ld.u32 	%r241, [%rd164+-12];
	mul.wide.s32 	%rd106, %r241, 12;
	add.s64 	%rd107, %rd4, %rd106;
	ld.global.f32 	%f204, [%rd107+4];
	sub.f32 	%f205, %f344, %f204;
	ld.global.f32 	%f206, [%rd107+8];
	sub.f32 	%f207, %f343, %f206;
	mul.f32 	%f208, %f207, %f207;
	fma.rn.f32 	%f209, %f205, %f205, %f208;
	sqrt.rn.f32 	%f210, %f209;
	add.f32 	%f211, %f352, %f210;
	ld.u32 	%r242, [%rd164+-8];
	mul.wide.s32 	%rd108, %r242, 12;
	add.s64 	%rd109, %rd4, %rd108;
	ld.global.f32 	%f212, [%rd109+4];
	sub.f32 	%f213, %f204, %f212;
	ld.global.f32 	%f214, [%rd109+8];
	sub.f32 	%f215, %f206, %f214;
	mul.f32 	%f216, %f215, %f215;
	fma.rn.f32 	%f217, %f213, %f213, %f216;
	sqrt.rn.f32 	%f218, %f217;
	add.f32 	%f219, %f211, %f218;
	ld.u32 	%r243, [%rd164+-4];
	mul.wide.s32 	%rd110, %r243, 12;
	add.s64 	%rd111, %rd4, %rd110;
	ld.global.f32 	%f220, [%rd111+4];
	sub.f32 	%f221, %f212, %f220;
	ld.global.f32 	%f222, [%rd111+8];
	sub.f32 	%f223, %f214, %f222;
	mul.f32 	%f224, %f223, %f223;
	fma.rn.f32 	%f225, %f221, %f221, %f224;
	sqrt.rn.f32 	%f226, %f225;
	add.f32 	%f227, %f219, %f226;
	ld.u32 	%r244, [%rd164];
	mul.wide.s32 	%rd112, %r244, 12;
	add.s64 	%rd113, %rd4, %rd112;
	ld.global.f32 	%f228, [%rd113+4];
	sub.f32 	%f229, %f220, %f228;
	ld.global.f32 	%f230, [%rd113+8];
	sub.f32 	%f231, %f222, %f230;
	mul.f32 	%f232, %f231, %f231;
	fma.rn.f32 	%f233, %f229, %f229, %f232;
	sqrt.rn.f32 	%f234, %f233;
	add.f32 	%f235, %f227, %f234;
	ld.u32 	%r245, [%rd164+4];
	mul.wide.s32 	%rd114, %r245, 12;
	add.s64 	%rd115, %rd4, %rd114;
	ld.global.f32 	%f236, [%rd115+4];
	sub.f32 	%f237, %f228, %f236;
	ld.global.f32 	%f238, [%rd115+8];
	sub.f32 	%f239, %f230, %f238;
	mul.f32 	%f240, %f239, %f239;
	fma.rn.f32 	%f241, %f237, %f237, %f240;
	sqrt.rn.f32 	%f242, %f241;
	add.f32 	%f243, %f235, %f242;
	ld.u32 	%r246, [%rd164+8];
	mul.wide.s32 	%rd116, %r246, 12;
	add.s64 	%rd117, %rd4, %rd116;
	ld.global.f32 	%f244, [%rd117+4];
	sub.f32 	%f245, %f236, %f244;
	ld.global.f32 	%f246, [%rd117+8];
	sub.f32 	%f247, %f238, %f246;
	mul.f32 	%f248, %f247, %f247;
	fma.rn.f32 	%f249, %f245, %f245, %f248;
	sqrt.rn.f32 	%f250, %f249;
	add.f32 	%f251, %f243, %f250;
	ld.u32 	%r247, [%rd164+12];
	mul.wide.s32 	%rd118, %r247, 12;
	add.s64 	%rd119, %rd4, %rd118;
	ld.global.f32 	%f252, [%rd119+4];
	sub.f32 	%f253, %f244, %f252;
	ld.global.f32 	%f254, [%rd119+8];
	sub.f32 	%f255, %f246, %f254;
	mul.f32 	%f256, %f255, %f255;
	fma.rn.f32 	%f257, %f253, %f253, %f256;
	sqrt.rn.f32 	%f258, %f257;
	add.f32 	%f259, %f251, %f258;
	ld.u32 	%r248, [%rd164+16];
	mul.wide.s32 	%rd120, %r248, 12;
	add.s64 	%rd121, %rd4, %rd120;
	ld.global.f32 	%f344, [%rd121+4];
	sub.f32 	%f260, %f252, %f344;
	ld.global.f32 	%f343, [%rd121+8];
	sub.f32 	%f261, %f254, %f343;
	mul.f32 	%f262, %f261, %f261;
	fma.rn.f32 	%f263, %f260, %f260, %f262;
	sqrt.rn.f32 	%f264, %f263;
	add.f32 	%f352, %f259, %f264;
	add.s32 	%r322, %r322, 8;
	add.s64 	%rd164, %rd164, 32;
	setp.ne.s32 	%p58, %r322, 0;
	@%p58 bra 	$L__BB1_70;
$L__BB1_71:
	setp.eq.s32 	%p59, %r29, 0;
	@%p59 bra 	$L__BB1_79;
	and.b32  	%r66, %r16, 3;
	setp.lt.u32 	%p60, %r29, 4;
	@%p60 bra 	$L__BB1_74;
	mul.wide.u32 	%rd122, %r323, 4;
	add.s64 	%rd123, %rd41, %rd122;
	ld.u32 	%r249, [%rd123];
	mul.wide.s32 	%rd124, %r249, 12;
	add.s64 	%rd125, %rd4, %rd124;
	ld.u32 	%r250, [%rd123+4];
	mul.wide.s32 	%rd126, %r250, 12;
	add.s64 	%rd127, %rd4, %rd126;
	ld.global.f32 	%f266, [%rd125+4];
	ld.global.f32 	%f267, [%rd127+4];
	sub.f32 	%f268, %f266, %f267;
	ld.global.f32 	%f269, [%rd125+8];
	ld.global.f32 	%f270, [%rd127+8];
	sub.f32 	%f271, %f269, %f270;
	mul.f32 	%f272, %f271, %f271;
	fma.rn.f32 	%f273, %f268, %f268, %f272;
	sqrt.rn.f32 	%f274, %f273;
	add.f32 	%f275, %f352, %f274;
	ld.u32 	%r251, [%rd123+8];
	mul.wide.s32 	%rd128, %r251, 12;
	add.s64 	%rd129, %rd4, %rd128;
	ld.global.f32 	%f276, [%rd129+4];
	sub.f32 	%f277, %f267, %f276;
	ld.global.f32 	%f278, [%rd129+8];
	sub.f32 	%f279, %f270, %f278;
	mul.f32 	%f280, %f279, %f279;
	fma.rn.f32 	%f281, %f277, %f277, %f280;
	sqrt.rn.f32 	%f282, %f281;
	add.f32 	%f283, %f275, %f282;
	ld.u32 	%r252, [%rd123+12];
	mul.wide.s32 	%rd130, %r252, 12;
	add.s64 	%rd131, %rd4, %rd130;
	ld.global.f32 	%f284, [%rd131+4];
	sub.f32 	%f285, %f276, %f284;
	ld.global.f32 	%f286, [%rd131+8];
	sub.f32 	%f287, %f278, %f286;
	mul.f32 	%f288, %f287, %f287;
	fma.rn.f32 	%f289, %f285, %f285, %f288;
	sqrt.rn.f32 	%f290, %f289;
	add.f32 	%f291, %f283, %f290;
	add.s32 	%r323, %r323, 4;
	ld.u32 	%r253, [%rd123+16];
	mul.wide.s32 	%rd132, %r253, 12;
	add.s64 	%rd133, %rd4, %rd132;
	ld.global.f32 	%f292, [%rd133+4];
	sub.f32 	%f293, %f284, %f292;
	ld.global.f32 	%f294, [%rd133+8];
	sub.f32 	%f295, %f286, %f294;
	mul.f32 	%f296, %f295, %f295;
	fma.rn.f32 	%f297, %f293, %f293, %f296;
	sqrt.rn.f32 	%f298, %f297;
	add.f32 	%f352, %f291, %f298;
$L__BB1_74:
	setp.eq.s32 	%p61, %r66, 0;
	@%p61 bra 	$L__BB1_79;
	setp.eq.s32 	%p62, %r66, 1;
	@%p62 bra 	$L__BB1_77;
	mul.wide.u32 	%rd134, %r323, 4;
	add.s64 	%rd135, %rd41, %rd134;
	ld.u32 	%r254, [%rd135];
	mul.wide.s32 	%rd136, %r254, 12;
	add.s64 	%rd137, %rd4, %rd136;
	ld.u32 	%r255, [%rd135+4];
	mul.wide.s32 	%rd138, %r255, 12;
	add.s64 	%rd139, %rd4, %rd138;
	ld.global.f32 	%f300, [%rd137+4];
	ld.global.f32 	%f301, [%rd139+4];
	sub.f32 	%f302, %f300, %f301;
	ld.global.f32 	%f303, [%rd137+8];
	ld.global.f32 	%f304, [%rd139+8];
	sub.f32 	%f305, %f303, %f304;
	mul.f32 	%f306, %f305, %f305;
	fma.rn.f32 	%f307, %f302, %f302, %f306;
	sqrt.rn.f32 	%f308, %f307;
	add.f32 	%f309, %f352, %f308;
	add.s32 	%r323, %r323, 2;
	ld.u32 	%r256, [%rd135+8];
	mul.wide.s32 	%rd140, %r256, 12;
	add.s64 	%rd141, %rd4, %rd140;
	ld.global.f32 	%f310, [%rd141+4];
	sub.f32 	%f311, %f301, %f310;
	ld.global.f32 	%f312, [%rd141+8];
	sub.f32 	%f313, %f304, %f312;
	mul.f32 	%f314, %f313, %f313;
	fma.rn.f32 	%f315, %f311, %f311, %f314;
	sqrt.rn.f32 	%f316, %f315;
	add.f32 	%f352, %f309, %f316;
$L__BB1_77:
	and.b32  	%r257, %r16, 1;
	setp.eq.b32 	%p63, %r257, 1;
	not.pred 	%p64, %p63;
	@%p64 bra 	$L__BB1_79;
	mul.wide.u32 	%rd142, %r323, 4;
	add.s64 	%rd143, %rd41, %rd142;
	ld.u32 	%r258, [%rd143];
	mul.wide.s32 	%rd144, %r258, 12;
	add.s64 	%rd145, %rd4, %rd144;
	ld.u32 	%r259, [%rd143+4];
	mul.wide.s32 	%rd146, %r259, 12;
	add.s64 	%rd147, %rd4, %rd146;
	ld.global.f32 	%f317, [%rd145+4];
	ld.global.f32 	%f318, [%rd147+4];
	sub.f32 	%f319, %f317, %f318;
	ld.global.f32 	%f320, [%rd145+8];
	ld.global.f32 	%f321, [%rd147+8];
	sub.f32 	%f322, %f320, %f321;
	mul.f32 	%f323, %f322, %f322;
	fma.rn.f32 	%f324, %f319, %f319, %f323;
	sqrt.rn.f32 	%f325, %f324;
	add.f32 	%f352, %f352, %f325;
$L__BB1_79:
	setp.gt.s32 	%p65, %r83, 0;
	mul.wide.s32 	%rd148, %r16, 4;
	add.s64 	%rd149, %rd41, %rd148;
	ld.u32 	%r260, [%rd149];
	mul.wide.s32 	%rd150, %r260, 12;
	add.s64 	%rd151, %rd4, %rd150;
	ld.u32 	%r261, [%rd41];
	mul.wide.s32 	%rd152, %r261, 12;
	add.s64 	%rd153, %rd4, %rd152;
	ld.global.f32 	%f326, [%rd151+4];
	ld.global.f32 	%f327, [%rd153+4];
	sub.f32 	%f328, %f326, %f327;
	ld.global.f32 	%f329, [%rd151+8];
	ld.global.f32 	%f330, [%rd153+8];
	sub.f32 	%f331, %f329, %f330;
	mul.f32 	%f332, %f331, %f331;
	fma.rn.f32 	%f333, %f328, %f328, %f332;
	sqrt.rn.f32 	%f334, %f333;
	add.f32 	%f39, %f352, %f334;
	@%p65 bra 	$L__BB1_80;
	bra.uni 	$L__BB1_97;
$L__BB1_80:
	and.b32  	%r71, %r83, 15;
	and.b32  	%r72, %r83, 7;
$L__BB1_81:
	atom.relaxed.global.cas.b32 	%r264, [%rd3], 0, 1;
	setp.ne.s32 	%p68, %r264, 0;
	@%p68 bra 	$L__BB1_81;
	ld.global.f32 	%f336, [%rd2];
	setp.geu.f32 	%p69, %f39, %f336;
	@%p69 bra 	$L__BB1_96;
	st.global.f32 	[%rd2], %f39;
	setp.lt.u32 	%p70, %r83, 16;
	mov.b32 	%r328, 0;
	@%p70 bra 	$L__BB1_86;
	and.b32  	%r328, %r83, 2147483632;
	neg.s32 	%r326, %r328;
	add.s64 	%rd166, %rd41, 32;
	add.s64 	%rd165, %rd1, 32;
$L__BB1_85:
	.pragma "nounroll";
	ld.u32 	%r266, [%rd166+-32];
	st.global.u32 	[%rd165+-32], %r266;
	ld.u32 	%r267, [%rd166+-28];
	st.global.u32 	[%rd165+-28], %r267;
	ld.u32 	%r268, [%rd166+-24];
	st.global.u32 	[%rd165+-24], %r268;
	ld.u32 	%r269, [%rd166+-20];
	st.global.u32 	[%rd165+-20], %r269;
	ld.u32 	%r270, [%rd166+-16];
	st.global.u32 	[%rd165+-16], %r270;
	ld.u32 	%r271, [%rd166+-12];
	st.global.u32 	[%rd165+-12], %r271;
	ld.u32 	%r272, [%rd166+-8];
	st.global.u32 	[%rd165+-8], %r272;
	ld.u32 	%r273, [%rd166+-4];
	st.global.u32 	[%rd165+-4], %r273;
	ld.u32 	%r274, [%rd166];
	st.global.u32 	[%rd165], %r274;
	ld.u32 	%r275, [%rd166+4];
	st.global.u32 	[%rd165+4], %r275;
	ld.u32 	%r276, [%rd166+8];
	st.global.u32 	[%rd165+8], %r276;
	ld.u32 	%r277, [%rd166+12];
	st.global.u32 	[%rd165+12], %r277;
	ld.u32 	%r278, [%rd166+16];
	st.global.u32 	[%rd165+16], %r278;
	ld.u32 	%r279, [%rd166+20];
	st.global.u32 	[%rd165+20], %r279;
	ld.u32 	%r280, [%rd166+24];
	st.global.u32 	[%rd165+24], %r280;
	ld.u32 	%r281, [%rd166+28];
	st.global.u32 	[%rd165+28], %r281;
	add.s32 	%r326, %r326, 16;
	add.s64 	%rd166, %rd166, 64;
	add.s64 	%rd165, %rd165, 64;
	setp.ne.s32 	%p71, %r326, 0;
	@%p71 bra 	$L__BB1_85;
$L__BB1_86:
	setp.eq.s32 	%p72, %r71, 0;
	@%p72 bra 	$L__BB1_96;
	setp.lt.u32 	%p73, %r71, 8;
	@%p73 bra 	$L__BB1_89;
	mul.wide.u32 	%rd154, %r328, 4;
	add.s64 	%rd155, %rd41, %rd154;
	ld.u32 	%r282, [%rd155];
	add.s64 	%rd156, %rd1, %rd154;
	st.global.u32 	[%rd156], %r282;
	ld.u32 	%r283, [%rd155+4];
	st.global.u32 	[%rd156+4], %r283;
	ld.u32 	%r284, [%rd155+8];
	st.global.u32 	[%rd156+8], %r284;
	ld.u32 	%r285, [%rd155+12];
	st.global.u32 	[%rd156+12], %r285;
	ld.u32 	%r286, [%rd155+16];
	st.global.u32 	[%rd156+16], %r286;
	ld.u32 	%r287, [%rd155+20];
	st.global.u32 	[%rd156+20], %r287;
	ld.u32 	%r288, [%rd155+24];
	st.global.u32 	[%rd156+24], %r288;
	ld.u32 	%r289, [%rd155+28];
	st.global.u32 	[%rd156+28], %r289;
	add.s32 	%r328, %r328, 8;
$L__BB1_89:
	setp.eq.s32 	%p74, %r72, 0;
	@%p74 bra 	$L__BB1_96;
	and.b32  	%r80, %r83, 3;
	setp.lt.u32 	%p75, %r72, 4;
	@%p75 bra 	$L__BB1_92;
	mul.wide.u32 	%rd157, %r328, 4;
	add.s64 	%rd158, %rd41, %rd157;
	ld.u32 	%r290, [%rd158];
	add.s64 	%rd159, %rd1, %rd157;
	st.global.u32 	[%rd159], %r290;
	ld.u32 	%r291, [%rd158+4];
	st.global.u32 	[%rd159+4], %r291;
	ld.u32 	%r292, [%rd158+8];
	st.global.u32 	[%rd159+8], %r292;
	ld.u32 	%r293, [%rd158+12];
	st.global.u32 	[%rd159+12], %r293;
	add.s32 	%r328, %r328, 4;
$L__BB1_92:
	setp.eq.s32 	%p76, %r80, 0;
	@%p76 bra 	$L__BB1_96;
	mul.wide.u32 	%rd160, %r328, 4;
	add.s64 	%rd33, %rd41, %rd160;
	ld.u32 	%r294, [%rd33];
	add.s64 	%rd34, %rd1, %rd160;
	st.global.u32 	[%rd34], %r294;
	setp.eq.s32 	%p77, %r80, 1;
	@%p77 bra 	$L__BB1_96;
	ld.u32 	%r295, [%rd33+4];
	st.global.u32 	[%rd34+4], %r295;
	setp.eq.s32 	%p78, %r80, 2;
	@%p78 bra 	$L__BB1_96;
	ld.u32 	%r296, [%rd33+8];
	st.global.u32 	[%rd34+8], %r296;
$L__BB1_96:
	atom.global.exch.b32 	%r297, [%rd3], 0;
	bra.uni 	$L__BB1_101;
$L__BB1_97:
	atom.relaxed.global.cas.b32 	%r262, [%rd3], 0, 1;
	setp.ne.s32 	%p66, %r262, 0;
	@%p66 bra 	$L__BB1_97;
	ld.global.f32 	%f335, [%rd2];
	setp.geu.f32 	%p67, %f39, %f335;
	@%p67 bra 	$L__BB1_100;
	st.global.f32 	[%rd2], %f39;
$L__BB1_100:
	atom.global.exch.b32 	%r263, [%rd3], 0;
$L__BB1_101:
	{ // callseq 5, 0
	.param .b64 param0;
	st.param.b64 	[param0], %rd52;
	call.uni 
	free, 
	(
	param0
	);
	} // callseq 5
	{ // callseq 6, 0
	.param .b64 param0;
	st.param.b64 	[param0], %rd41;
	call.uni 
	free, 
	(
	param0
	);
	} // callseq 6
	ret;

}


// ===== COMPILED SASS (sm_100) =====

	.target	sm_100

	.elftype	@"ET_EXEC"


//--------------------- .note.nv.tkinfo           --------------------------
	.section	.note.nv.tkinfo,"",@"SHT_NOTE"
	.sectionflags	@"SHF_NOTE_NV_TKINFO"
	.tkinfo
        /*0018*/ 	.word	0x00000002
        /*0030*/ 	.string	""
        /*0030*/ 	.string	"ptxas"
        /*0030*/ 	.string	"Cuda compilation tools, release 13.0, V13.0.88"
        /*0030*/ 	.string	"Build cuda_13.0.r13.0/compiler.36424714_0"
        /*0030*/ 	.string	"-arch sm_100 -m 64 "



//--------------------- .note.nv.cuinfo           --------------------------
	.section	.note.nv.cuinfo,"",@"SHT_NOTE"
	.sectionflags	@"SHF_NOTE_NV_CUINFO"
        /*0018*/ 	.short	0x0002
        /*001a*/ 	.short	0x0064
        /*001c*/ 	.short	0x0082
	.zero		2


//--------------------- .nv.info                  --------------------------
	.section	.nv.info,"",@"SHT_CUDA_INFO"
	.align	4


	//----- nvinfo : EIATTR_REGCOUNT
	.align		4
        /*0000*/ 	.byte	0x04, 0x2f
        /*0002*/ 	.short	(.L_10 - .L_9)
	.align		4
.L_9:
        /*0004*/ 	.word	index@(_Z12setup_kernelP17curandStateXORWOWm)
        /*0008*/ 	.word	0x0000001f


	//----- nvinfo : EIATTR_FRAME_SIZE
	.align		4
.L_10:
        /*000c*/ 	.byte	0x04, 0x11
        /*000e*/ 	.short	(.L_12 - .L_11)
	.align		4
.L_11:
        /*0010*/ 	.word	index@(_Z12setup_kernelP17curandStateXORWOWm)
        /*0014*/ 	.word	0x00000000


	//----- nvinfo : EIATTR_REGCOUNT
	.align		4
.L_12:
        /*0018*/ 	.byte	0x04, 0x2f
        /*001a*/ 	.short	(.L_14 - .L_13)
	.align		4
.L_13:
        /*001c*/ 	.word	index@(_Z20contructSolutionCudaP17curandStateXORWOWPiPfPK5PointiS2_S1_)
        /*0020*/ 	.word	0x0000002a


	//----- nvinfo : EIATTR_FRAME_SIZE
	.align		4
.L_14:
        /*0024*/ 	.byte	0x04, 0x11
        /*0026*/ 	.short	(.L_16 - .L_15)
	.align		4
.L_15:
        /*0028*/ 	.word	index@($__internal_1_$__cuda_sm20_sqrt_rn_f32_slowpath)
        /*002c*/ 	.word	0x00000000


	//----- nvinfo : EIATTR_FRAME_SIZE
	.align		4
.L_16:
        /*0030*/ 	.byte	0x04, 0x11
        /*0032*/ 	.short	(.L_18 - .L_17)
	.align		4
.L_17:
        /*0034*/ 	.word	index@($__internal_0_$__cuda_sm20_rcp_rn_f32_slowpath)
        /*0038*/ 	.word	0x00000000


	//----- nvinfo : EIATTR_FRAME_SIZE
	.align		4
.L_18:
        /*003c*/ 	.byte	0x04, 0x11
        /*003e*/ 	.short	(.L_20 - .L_19)
	.align		4
.L_19:
        /*0040*/ 	.word	index@(_Z20contructSolutionCudaP17curandStateXORWOWPiPfPK5PointiS2_S1_)
        /*0044*/ 	.word	0x00000000


	//----- nvinfo : EIATTR_MIN_STACK_SIZE
	.align		4
.L_20:
        /*0048*/ 	.byte	0x04, 0x12
        /*004a*/ 	.short	(.L_22 - .L_21)
	.align		4
.L_21:
        /*004c*/ 	.word	index@(_Z20contructSolutionCudaP17curandStateXORWOWPiPfPK5PointiS2_S1_)
        /*0050*/ 	.word	0x00000000


	//----- nvinfo : EIATTR_MIN_STACK_SIZE
	.align		4
.L_22:
        /*0054*/ 	.byte	0x04, 0x12
        /*0056*/ 	.short	(.L_24 - .L_23)
	.align		4
.L_23:
        /*0058*/ 	.word	index@(_Z12setup_kernelP17curandStateXORWOWm)
        /*005c*/ 	.word	0x00000000
.L_24:


//--------------------- .nv.compat                --------------------------
	.section	.nv.compat,"",@"SHT_CUDA_COMPAT_INFO"
	.align	4
        /*0000*/ 	.byte	0x02, 0x09, 0x00, 0x00, 0x02, 0x02, 0x01, 0x00, 0x02, 0x05, 0x05, 0x00, 0x03, 0x07, 0x01, 0x01
        /*0010*/ 	.byte	0x02, 0x03, 0x00, 0x00, 0x02, 0x06, 0x01, 0x00, 0x04, 0x0b, 0x08, 0x00, 0x01, 0x00, 0x00, 0x00
        /*0020*/ 	.byte	0x00, 0x00, 0x00, 0x00


//--------------------- .nv.info._Z20contructSolutionCudaP17curandStateXORWOWPiPfPK5PointiS2_S1_ --------------------------
	.section	.nv.info._Z20contructSolutionCudaP17curandStateXORWOWPiPfPK5PointiS2_S1_,"",@"SHT_CUDA_INFO"
	.sectionflags	@""
	.align	4


	//----- nvinfo : EIATTR_CUDA_API_VERSION
	.align		4
        /*0000*/ 	.byte	0x04, 0x37
        /*0002*/ 	.short	(.L_26 - .L_25)
.L_25:
        /*0004*/ 	.word	0x00000082


	//----- nvinfo : EIATTR_KPARAM_INFO
	.align		4
.L_26:
        /*0008*/ 	.byte	0x04, 0x17
        /*000a*/ 	.short	(.L_28 - .L_27)
.L_27:
        /*000c*/ 	.word	0x00000000
        /*0010*/ 	.short	0x0006
        /*0012*/ 	.short	0x0030
        /*0014*/ 	.byte	0x00, 0xf5, 0x21, 0x00


	//----- nvinfo : EIATTR_KPARAM_INFO
	.align		4
.L_28:
        /*0018*/ 	.byte	0x04, 0x17
        /*001a*/ 	.short	(.L_30 - .L_29)
.L_29:
        /*001c*/ 	.word	0x00000000
        /*0020*/ 	.short	0x0005
        /*0022*/ 	.short	0x0028
        /*0024*/ 	.byte	0x00, 0xf5, 0x21, 0x00


	//----- nvinfo : EIATTR_KPARAM_INFO
	.align		4
.L_30:
        /*0028*/ 	.byte	0x04, 0x17
        /*002a*/ 	.short	(.L_32 - .L_31)
.L_31:
        /*002c*/ 	.word	0x00000000
        /*0030*/ 	.short	0x0004
        /*0032*/ 	.short	0x0020
        /*0034*/ 	.byte	0x00, 0xf0, 0x11, 0x00


	//----- nvinfo : EIATTR_KPARAM_INFO
	.align		4
.L_32:
        /*0038*/ 	.byte	0x04, 0x17
        /*003a*/ 	.short	(.L_34 - .L_33)
.L_33:
        /*003c*/ 	.word	0x00000000
        /*0040*/ 	.short	0x0003
        /*0042*/ 	.short	0x0018
        /*0044*/ 	.byte	0x00, 0xf5, 0x21, 0x00


	//----- nvinfo : EIATTR_KPARAM_INFO
	.align		4
.L_34:
        /*0048*/ 	.byte	0x04, 0x17
        /*004a*/ 	.short	(.L_36 - .L_35)
.L_35:
        /*004c*/ 	.word	0x00000000
        /*0050*/ 	.short	0x0002
        /*0052*/ 	.short	0x0010
        /*0054*/ 	.byte	0x00, 0xf5, 0x21, 0x00


	//----- nvinfo : EIATTR_KPARAM_INFO
	.align		4
.L_36:
        /*0058*/ 	.byte	0x04, 0x17
        /*005a*/ 	.short	(.L_38 - .L_37)
.L_37:
        /*005c*/ 	.word	0x00000000
        /*0060*/ 	.short	0x0001
        /*0062*/ 	.short	0x0008
        /*0064*/ 	.byte	0x00, 0xf5, 0x21, 0x00


	//----- nvinfo : EIATTR_KPARAM_INFO
	.align		4
.L_38:
        /*0068*/ 	.byte	0x04, 0x17
        /*006a*/ 	.short	(.L_40 - .L_39)
.L_39:
        /*006c*/ 	.word	0x00000000
        /*0070*/ 	.short	0x0000
        /*0072*/ 	.short	0x0000
        /*0074*/ 	.byte	0x00, 0xf5, 0x21, 0x00


	//----- nvinfo : EIATTR_SPARSE_MMA_MASK
	.align		4
.L_40:
        /*0078*/ 	.byte	0x03, 0x50
        /*007a*/ 	.short	0x0000


	//----- nvinfo : EIATTR_MAXREG_COUNT
	.align		4
        /*007c*/ 	.byte	0x03, 0x1b
        /*007e*/ 	.short	0x00ff


	//----- nvinfo : EIATTR_EXTERNS
	.align		4
        /*0080*/ 	.byte	0x04, 0x0f
        /*0082*/ 	.short	(.L_42 - .L_41)


	//   ....[0]....
	.align		4
.L_41:
        /*0084*/ 	.word	index@(malloc)


	//   ....[1]....
	.align		4
        /*0088*/ 	.word	index@(free)


	//----- nvinfo : EIATTR_MERCURY_ISA_VERSION
	.align		4
.L_42:
        /*008c*/ 	.byte	0x03, 0x5f
        /*008e*/ 	.short	0x0101


	//----- nvinfo : EIATTR_VRC_CTA_INIT_COUNT
	.align		4
        /*0090*/ 	.byte	0x02, 0x4a
	.zero		1
	.zero		1


	//----- nvinfo : EIATTR_SYSCALL_OFFSETS
	.align		4
        /*0094*/ 	.byte	0x04, 0x46
        /*0096*/ 	.short	(.L_44 - .L_43)


	//   ....[0]....
.L_43:
        /*0098*/ 	.word	0x00000080


	//   ....[1]....
        /*009c*/ 	.word	0x00000c50


	//   ....[2]....
        /*00a0*/ 	.word	0x000011d0


	//   ....[3]....
        /*00a4*/ 	.word	0x00002860


	//   ....[4]....
        /*00a8*/ 	.word	0x000028b0


	//   ....[5]....
        /*00ac*/ 	.word	0x00006dd0


	//   ....[6]....
        /*00b0*/ 	.word	0x00006e20


	//----- nvinfo : EIATTR_EXIT_INSTR_OFFSETS
	.align		4
.L_44:
        /*00b4*/ 	.byte	0x04, 0x1c
        /*00b6*/ 	.short	(.L_46 - .L_45)


	//   ....[0]....
.L_45:
        /*00b8*/ 	.word	0x00006e30


	//----- nvinfo : EIATTR_CRS_STACK_SIZE
	.align		4
.L_46:
        /*00bc*/ 	.byte	0x04, 0x1e
        /*00be*/ 	.short	(.L_48 - .L_47)
.L_47:
        /*00c0*/ 	.word	0x00000000


	//----- nvinfo : EIATTR_CBANK_PARAM_SIZE
	.align		4
.L_48:
        /*00c4*/ 	.byte	0x03, 0x19
        /*00c6*/ 	.short	0x0038


	//----- nvinfo : EIATTR_PARAM_CBANK
	.align		4
        /*00c8*/ 	.byte	0x04, 0x0a
        /*00ca*/ 	.short	(.L_50 - .L_49)
	.align		4
.L_49:
        /*00cc*/ 	.word	index@(.nv.constant0._Z20contructSolutionCudaP17curandStateXORWOWPiPfPK5PointiS2_S1_)
        /*00d0*/ 	.short	0x0380
        /*00d2*/ 	.short	0x0038


	//----- nvinfo : EIATTR_SW_WAR
	.align		4
.L_50:
        /*00d4*/ 	.byte	0x04, 0x36
        /*00d6*/ 	.short	(.L_52 - .L_51)
.L_51:
        /*00d8*/ 	.word	0x00000008
.L_52:


//--------------------- .nv.info._Z12setup_kernelP17curandStateXORWOWm --------------------------
	.section	.nv.info._Z12setup_kernelP17curandStateXORWOWm,"",@"SHT_CUDA_INFO"
	.sectionflags	@""
	.align	4


	//----- nvinfo : EIATTR_CUDA_API_VERSION
	.align		4
        /*0000*/ 	.byte	0x04, 0x37
        /*0002*/ 	.short	(.L_54 - .L_53)
.L_53:
        /*0004*/ 	.word	0x00000082


	//----- nvinfo : EIATTR_KPARAM_INFO
	.align		4
.L_54:
        /*0008*/ 	.byte	0x04, 0x17
        /*000a*/ 	.short	(.L_56 - .L_55)
.L_55:
        /*000c*/ 	.word	0x00000000
        /*0010*/ 	.short	0x0001
        /*0012*/ 	.short	0x0008
        /*0014*/ 	.byte	0x00, 0xf0, 0x21, 0x00


	//----- nvinfo : EIATTR_KPARAM_INFO
	.align		4
.L_56:
        /*0018*/ 	.byte	0x04, 0x17
        /*001a*/ 	.short	(.L_58 - .L_57)
.L_57:
        /*001c*/ 	.word	0x00000000
        /*0020*/ 	.short	0x0000
        /*0022*/ 	.short	0x0000
        /*0024*/ 	.byte	0x00, 0xf5, 0x21, 0x00


	//----- nvinfo : EIATTR_SPARSE_MMA_MASK
	.align		4
.L_58:
        /*0028*/ 	.byte	0x03, 0x50
        /*002a*/ 	.short	0x0000


	//----- nvinfo : EIATTR_MAXREG_COUNT
	.align		4
        /*002c*/ 	.byte	0x03, 0x1b
        /*002e*/ 	.short	0x00ff


	//----- nvinfo : EIATTR_MERCURY_ISA_VERSION
	.align		4
        /*0030*/ 	.byte	0x03, 0x5f
        /*0032*/ 	.short	0x0101


	//----- nvinfo : EIATTR_VRC_CTA_INIT_COUNT
	.align		4
        /*0034*/ 	.byte	0x02, 0x4a
	.zero		1
	.zero		1


	//----- nvinfo : EIATTR_EXIT_INSTR_OFFSETS
	.align		4
        /*0038*/ 	.byte	0x04, 0x1c
        /*003a*/ 	.short	(.L_60 - .L_59)


	//   ....[0]....
.L_59:
        /*003c*/ 	.word	0x00000ed0


	//----- nvinfo : EIATTR_CRS_STACK_SIZE
	.align		4
.L_60:
        /*0040*/ 	.byte	0x04, 0x1e
        /*0042*/ 	.short	(.L_62 - .L_61)
.L_61:
        /*0044*/ 	.word	0x00000000


	//----- nvinfo : EIATTR_CBANK_PARAM_SIZE
	.align		4
.L_62:
        /*0048*/ 	.byte	0x03, 0x19
        /*004a*/ 	.short	0x0010


	//----- nvinfo : EIATTR_PARAM_CBANK
	.align		4
        /*004c*/ 	.byte	0x04, 0x0a
        /*004e*/ 	.short	(.L_64 - .L_63)
	.align		4
.L_63:
        /*0050*/ 	.word	index@(.nv.constant0._Z12setup_kernelP17curandStateXORWOWm)
        /*0054*/ 	.short	0x0380
        /*0056*/ 	.short	0x0010


	//----- nvinfo : EIATTR_SW_WAR
	.align		4
.L_64:
        /*0058*/ 	.byte	0x04, 0x36
        /*005a*/ 	.short	(.L_66 - .L_65)
.L_65:
        /*005c*/ 	.word	0x00000008
.L_66:


//--------------------- .nv.callgraph             --------------------------
	.section	.nv.callgraph,"",@"SHT_CUDA_CALLGRAPH"
	.align	4
	.sectionentsize	8
	.align		4
        /*0000*/ 	.word	0x00000000
	.align		4
        /*0004*/ 	.word	0xffffffff
	.align		4
        /*0008*/ 	.word	index@(_Z20contructSolutionCudaP17curandStateXORWOWPiPfPK5PointiS2_S1_)
	.align		4
        /*000c*/ 	.word	index@(free)
	.align		4
        /*0010*/ 	.word	index@(_Z20contructSolutionCudaP17curandStateXORWOWPiPfPK5PointiS2_S1_)
	.align		4
        /*0014*/ 	.word	index@(malloc)
	.align		4
        /*0018*/ 	.word	0x00000000
	.align		4
        /*001c*/ 	.word	0xfffffffe
	.align		4
        /*0020*/ 	.word	0x00000000
	.align		4
        /*0024*/ 	.word	0xfffffffd
	.align		4
        /*0028*/ 	.word	0x00000000
	.align		4
        /*002c*/ 	.word	0xfffffffc


//--------------------- .nv.constant4             --------------------------
	.section	.nv.constant4,"a",@progbits
	.align	8
	.align		8
.nv.constant4:
        /*0000*/ 	.dword	malloc
	.align		8
        /*0008*/ 	.dword	free
	.align		8
        /*0010*/ 	.dword	precalc_xorwow_matrix
	.align		8
        /*0018*/ 	.dword	precalc_xorwow_offset_matrix
	.align		8
        /*0020*/ 	.dword	mrg32k3aM1
	.align		8
        /*0028*/ 	.dword	mrg32k3aM2
	.align		8
        /*0030*/ 	.dword	mrg32k3aM1SubSeq
	.align		8
        /*0038*/ 	.dword	mrg32k3aM2SubSeq
	.align		8
        /*0040*/ 	.dword	mrg32k3aM1Seq
	.align		8
        /*0048*/ 	.dword	mrg32k3aM2Seq


//--------------------- .nv.constant3             --------------------------
	.section	.nv.constant3,"a",@progbits
	.align	8
.nv.constant3:
	.type		__cr_lgamma_table,@object
	.size		__cr_lgamma_table,(.L_8 - __cr_lgamma_table)
__cr_lgamma_table:
        /*0000*/ 	.byte	0x00, 0x00, 0x00, 0x00, 0x00, 0x00, 0x00, 0x00, 0x00, 0x00, 0x00, 0x00, 0x00, 0x00, 0x00, 0x00
        /*0010*/ 	.byte	0xef, 0x39, 0xfa, 0xfe, 0x42, 0x2e, 0xe6, 0x3f, 0x02, 0x20, 0x2a, 0xfa, 0x0b, 0xab, 0xfc, 0x3f
        /*0020*/ 	.byte	0xf9, 0x2c, 0x92, 0x7c, 0xa7, 0x6c, 0x09, 0x40, 0xc9, 0x79, 0x44, 0x3c, 0x64, 0x26, 0x13, 0x40
        /*0030*/ 	.byte	0xca, 0x01, 0xcf, 0x3a, 0x27, 0x51, 0x1a, 0x40, 0x30, 0xcc, 0x2d, 0xf3, 0xe1, 0x0c, 0x21, 0x40
        /*0040*/ 	.byte	0x0d, 0xb7, 0xfc, 0x82, 0x8e, 0x35, 0x25, 0x40
.L_8:


//--------------------- .text._Z20contructSolutionCudaP17curandStateXORWOWPiPfPK5PointiS2_S1_ --------------------------
	.section	.text._Z20contructSolutionCudaP17curandStateXORWOWPiPfPK5PointiS2_S1_,"ax",@progbits
	.align	128
        .global         _Z20contructSolutionCudaP17curandStateXORWOWPiPfPK5PointiS2_S1_
        .type           _Z20contructSolutionCudaP17curandStateXORWOWPiPfPK5PointiS2_S1_,@function
        .size           _Z20contructSolutionCudaP17curandStateXORWOWPiPfPK5PointiS2_S1_,(.L_x_152 - _Z20contructSolutionCudaP17curandStateXORWOWPiPfPK5PointiS2_S1_)
        .other          _Z20contructSolutionCudaP17curandStateXORWOWPiPfPK5PointiS2_S1_,@"STO_CUDA_ENTRY STV_DEFAULT"
_Z20contructSolutionCudaP17curandStateXORWOWPiPfPK5PointiS2_S1_:
.text._Z20contructSolutionCudaP17curandStateXORWOWPiPfPK5PointiS2_S1_:
[----:B------:R-:W0:Y:S08]  /*0000*/  LDC R1, c[0x0][0x37c] ;  /* 0x0000df00ff017b82 */ /* 0x000e300000000800 */
[----:B------:R-:W1:Y:S01]  /*0010*/  LDC R18, c[0x0][0x3a0] ;  /* 0x0000e800ff127b82 */ /* 0x000e620000000800 */
[----:B------:R-:W-:-:S07]  /*0020*/  MOV R0, 0x0 ;  /* 0x0000000000007802 */ /* 0x000fce0000000f00 */
[----:B------:R2:W3:Y:S01]  /*0030*/  LDC.64 R2, c[0x4][R0] ;  /* 0x0100000000027b82 */ /* 0x0004e20000000a00 */
[----:B-1----:R-:W-:-:S04]  /*0040*/  IMAD.WIDE R18, R18, 0x4, RZ ;  /* 0x0000000412127825 */ /* 0x002fc800078e02ff */
[----:B------:R-:W-:Y:S02]  /*0050*/  IMAD.MOV.U32 R4, RZ, RZ, R18 ;  /* 0x000000ffff047224 */ /* 0x000fe400078e0012 */
[----:B0-2---:R-:W-:-:S07]  /*0060*/  IMAD.MOV.U32 R5, RZ, RZ, R19 ;  /* 0x000000ffff057224 */ /* 0x005fce00078e0013 */
[----:B------:R-:W-:-:S07]  /*0070*/  LEPC R20, `(.L_x_0) ;  /* 0x000000001014794e */ /* 0x000fce0000000000 */
[----:B---3--:R-:W-:Y:S05]  /*0080*/  CALL.ABS.NOINC R2 ;  /* 0x0000000002007343 */ /* 0x008fea0003c00000 */
.L_x_0:
[----:B------:R-:W0:Y:S01]  /*0090*/  LDC R27, c[0x0][0x3a0] ;  /* 0x0000e800ff1b7b82 */ /* 0x000e220000000800 */
[----:B------:R-:W-:Y:S02]  /*00a0*/  IMAD.MOV.U32 R16, RZ, RZ, R4 ;  /* 0x000000ffff107224 */ /* 0x000fe400078e0004 */
[----:B------:R-:W-:-:S05]  /*00b0*/  IMAD.MOV.U32 R17, RZ, RZ, R5 ;  /* 0x000000ffff117224 */ /* 0x000fca00078e0005 */
[----:B------:R-:W1:Y:S01]  /*00c0*/  LDC.64 R30, c[0x0][0x358] ;  /* 0x0000d600ff1e7b82 */ /* 0x000e620000000a00 */
[----:B0-----:R-:W-:Y:S02]  /*00d0*/  ISETP.GE.AND P0, PT, R27, 0x1, PT ;  /* 0x000000011b00780c */ /* 0x001fe40003f06270 */
[----:B------:R-:W-:-:S11]  /*00e0*/  SHF.R.S32.HI R26, RZ, 0x1f, R27 ;  /* 0x0000001fff1a7819 */ /* 0x000fd6000001141b */
[----:B-1----:R-:W-:Y:S05]  /*00f0*/  @!P0 BRA `(.L_x_1) ;  /* 0x0000000400fc8947 */ /* 0x002fea0003800000 */
[C---:B------:R-:W-:Y:S01]  /*0100*/  ISETP.GE.U32.AND P0, PT, R27.reuse, 0x10, PT ;  /* 0x000000101b00780c */ /* 0x040fe20003f06070 */
[----:B------:R-:W-:Y:S01]  /*0110*/  IMAD.MOV.U32 R5, RZ, RZ, RZ ;  /* 0x000000ffff057224 */ /* 0x000fe200078e00ff */
[----:B------:R-:W-:-:S04]  /*0120*/  LOP3.LUT R4, R27, 0xf, RZ, 0xc0, !PT ;  /* 0x0000000f1b047812 */ /* 0x000fc800078ec0ff */
[----:B------:R-:W-:-:S07]  /*0130*/  ISETP.NE.AND P1, PT, R4, RZ, PT ;  /* 0x000000ff0400720c */ /* 0x000fce0003f25270 */
[----:B------:R-:W-:Y:S06]  /*0140*/  @!P0 BRA `(.L_x_2) ;  /* 0x0000000000e48947 */ /* 0x000fec0003800000 */
[----:B------:R-:W-:Y:S01]  /*0150*/  BSSY.RECONVERGENT B0, `(.L_x_2) ;  /* 0x0000038000007945 */ /* 0x000fe20003800200 */
[----:B------:R-:W-:Y:S01]  /*0160*/  LOP3.LUT R5, R27, 0x7ffffff0, RZ, 0xc0, !PT ;  /* 0x7ffffff01b057812 */ /* 0x000fe200078ec0ff */
[----:B------:R-:W-:Y:S02]  /*0170*/  IMAD.MOV.U32 R0, RZ, RZ, RZ ;  /* 0x000000ffff007224 */ /* 0x000fe400078e00ff */
[----:B------:R-:W-:-:S07]  /*0180*/  IMAD.MOV.U32 R7, RZ, RZ, -0x1 ;  /* 0xffffffffff077424 */ /* 0x000fce00078e00ff */
.L_x_3:
[----:B0-----:R-:W-:Y:S01]  /*0190*/  IMAD.WIDE.U32 R2, R0, 0x4, R16 ;  /* 0x0000000400027825 */ /* 0x001fe200078e0010 */
[----:B------:R-:W-:Y:S02]  /*01a0*/  R2UR UR4, R30 ;  /* 0x000000001e0472ca */ /* 0x000fe400000e0000 */
[C---:B------:R-:W-:Y:S01]  /*01b0*/  R2UR UR5, R31.reuse ;  /* 0x000000001f0572ca */ /* 0x040fe200000e0000 */
[----:B------:R-:W-:Y:S01]  /*01c0*/  VIADD R0, R0, 0x10 ;  /* 0x0000001000007836 */ /* 0x000fe20000000000 */
[C---:B------:R-:W-:Y:S02]  /*01d0*/  R2UR UR6, R30.reuse ;  /* 0x000000001e0672ca */ /* 0x040fe400000e0000 */
[C---:B------:R-:W-:Y:S02]  /*01e0*/  R2UR UR7, R31.reuse ;  /* 0x000000001f0772ca */ /* 0x040fe400000e0000 */
[----:B------:R-:W-:Y:S02]  /*01f0*/  R2UR UR8, R30 ;  /* 0x000000001e0872ca */ /* 0x000fe400000e0000 */
[----:B------:R-:W-:-:S02]  /*0200*/  R2UR UR9, R31 ;  /* 0x000000001f0972ca */ /* 0x000fc400000e0000 */
[C---:B------:R-:W-:Y:S02]  /*0210*/  R2UR UR10, R30.reuse ;  /* 0x000000001e0a72ca */ /* 0x040fe400000e0000 */
[C---:B------:R-:W-:Y:S01]  /*0220*/  R2UR UR11, R31.reuse ;  /* 0x000000001f0b72ca */ /* 0x040fe200000e0000 */
[----:B------:R0:W-:Y:S01]  /*0230*/  ST.E desc[UR4][R2.64], R7 ;  /* 0x0000000702007985 */ /* 0x0001e2000c101904 */
[C---:B------:R-:W-:Y:S02]  /*0240*/  R2UR UR12, R30.reuse ;  /* 0x000000001e0c72ca */ /* 0x040fe400000e0000 */
[C---:B------:R-:W-:Y:S01]  /*0250*/  R2UR UR13, R31.reuse ;  /* 0x000000001f0d72ca */ /* 0x040fe200000e0000 */
[----:B------:R0:W-:Y:S01]  /*0260*/  ST.E desc[UR6][R2.64+0x4], R7 ;  /* 0x0000040702007985 */ /* 0x0001e2000c101906 */
[C---:B------:R-:W-:Y:S02]  /*0270*/  R2UR UR14, R30.reuse ;  /* 0x000000001e0e72ca */ /* 0x040fe400000e0000 */
[----:B------:R-:W-:Y:S01]  /*0280*/  R2UR UR15, R31 ;  /* 0x000000001f0f72ca */ /* 0x000fe200000e0000 */
[----:B------:R0:W-:Y:S01]  /*0290*/  ST.E desc[UR8][R2.64+0x8], R7 ;  /* 0x0000080702007985 */ /* 0x0001e2000c101908 */
[----:B------:R-:W-:-:S02]  /*02a0*/  R2UR UR16, R30 ;  /* 0x000000001e1072ca */ /* 0x000fc400000e0000 */
        /* <DEDUP_REMOVED lines=27> */
[----:B------:R-:W-:Y:S01]  /*0460*/  R2UR UR35, R31 ;  /* 0x000000001f2372ca */ /* 0x000fe200000e0000 */
[----:B------:R0:W-:Y:S01]  /*0470*/  ST.E desc[UR28][R2.64+0x30], R7 ;  /* 0x0000300702007985 */ /* 0x0001e2000c10191c */
[----:B------:R-:W-:-:S03]  /*0480*/  ISETP.NE.AND P0, PT, R0, R5, PT ;  /* 0x000000050000720c */ /* 0x000fc60003f05270 */
[----:B------:R0:W-:Y:S04]  /*0490*/  ST.E desc[UR30][R2.64+0x34], R7 ;  /* 0x0000340702007985 */ /* 0x0001e8000c10191e */
[----:B------:R0:W-:Y:S04]  /*04a0*/  ST.E desc[UR32][R2.64+0x38], R7 ;  /* 0x0000380702007985 */ /* 0x0001e8000c101920 */
[----:B------:R0:W-:Y:S02]  /*04b0*/  ST.E desc[UR34][R2.64+0x3c], R7 ;  /* 0x00003c0702007985 */ /* 0x0001e4000c101922 */
[----:B------:R-:W-:Y:S05]  /*04c0*/  @P0 BRA `(.L_x_3) ;  /* 0xfffffffc00300947 */ /* 0x000fea000383ffff */
[----:B------:R-:W-:Y:S05]  /*04d0*/  BSYNC.RECONVERGENT B0 ;  /* 0x0000000000007941 */ /* 0x000fea0003800200 */
.L_x_2:
[----:B------:R-:W-:Y:S04]  /*04e0*/  BSSY.RECONVERGENT B0, `(.L_x_1) ;  /* 0x0000040000007945 */ /* 0x000fe80003800200 */
[----:B------:R-:W-:Y:S05]  /*04f0*/  @!P1 BRA `(.L_x_4) ;  /* 0x0000000000f89947 */ /* 0x000fea0003800000 */
[----:B------:R-:W-:Y:S02]  /*0500*/  ISETP.GE.U32.AND P0, PT, R4, 0x8, PT ;  /* 0x000000080400780c */ /* 0x000fe40003f06070 */
[----:B------:R-:W-:-:S04]  /*0510*/  LOP3.LUT R6, R27, 0x7, RZ, 0xc0, !PT ;  /* 0x000000071b067812 */ /* 0x000fc800078ec0ff */
[----:B------:R-:W-:-:S07]  /*0520*/  ISETP.NE.AND P1, PT, R6, RZ, PT ;  /* 0x000000ff0600720c */ /* 0x000fce0003f25270 */
[----:B------:R-:W-:Y:S06]  /*0530*/  @!P0 BRA `(.L_x_5) ;  /* 0x00000000006c8947 */ /* 0x000fec0003800000 */
[C---:B------:R-:W-:Y:S01]  /*0540*/  R2UR UR4, R30.reuse ;  /* 0x000000001e0472ca */ /* 0x040fe200000e0000 */
[----:B0-----:R-:W-:Y:S01]  /*0550*/  IMAD.MOV.U32 R7, RZ, RZ, -0x1 ;  /* 0xffffffffff077424 */ /* 0x001fe200078e00ff */
[----:B------:R-:W-:Y:S01]  /*0560*/  R2UR UR5, R31 ;  /* 0x000000001f0572ca */ /* 0x000fe200000e0000 */
[----:B------:R-:W-:Y:S01]  /*0570*/  IMAD.WIDE.U32 R2, R5, 0x4, R16 ;  /* 0x0000000405027825 */ /* 0x000fe200078e0010 */
[C---:B------:R-:W-:Y:S02]  /*0580*/  R2UR UR6, R30.reuse ;  /* 0x000000001e0672ca */ /* 0x040fe400000e0000 */
[----:B------:R-:W-:Y:S01]  /*0590*/  R2UR UR7, R31 ;  /* 0x000000001f0772ca */ /* 0x000fe200000e0000 */
[----:B------:R-:W-:Y:S01]  /*05a0*/  VIADD R5, R5, 0x8 ;  /* 0x0000000805057836 */ /* 0x000fe20000000000 */
        /* <DEDUP_REMOVED lines=14> */
[----:B------:R-:W-:Y:S02]  /*0690*/  R2UR UR18, R30 ;  /* 0x000000001e1272ca */ /* 0x000fe400000e0000 */
[----:B------:R-:W-:Y:S01]  /*06a0*/  R2UR UR19, R31 ;  /* 0x000000001f1372ca */ /* 0x000fe200000e0000 */
[----:B------:R1:W-:Y:S04]  /*06b0*/  ST.E desc[UR12][R2.64+0x10], R7 ;  /* 0x0000100702007985 */ /* 0x0003e8000c10190c */
[----:B------:R1:W-:Y:S04]  /*06c0*/  ST.E desc[UR14][R2.64+0x14], R7 ;  /* 0x0000140702007985 */ /* 0x0003e8000c10190e */
[----:B------:R1:W-:Y:S04]  /*06d0*/  ST.E desc[UR16][R2.64+0x18], R7 ;  /* 0x0000180702007985 */ /* 0x0003e8000c101910 */
[----:B------:R1:W-:Y:S02]  /*06e0*/  ST.E desc[UR18][R2.64+0x1c], R7 ;  /* 0x00001c0702007985 */ /* 0x0003e4000c101912 */
.L_x_5:
[----:B------:R-:W-:Y:S05]  /*06f0*/  @!P1 BRA `(.L_x_4) ;  /* 0x0000000000789947 */ /* 0x000fea0003800000 */
[----:B------:R-:W-:Y:S02]  /*0700*/  ISETP.GE.U32.AND P0, PT, R6, 0x4, PT ;  /* 0x000000040600780c */ /* 0x000fe40003f06070 */
[----:B------:R-:W-:-:S04]  /*0710*/  LOP3.LUT R0, R27, 0x3, RZ, 0xc0, !PT ;  /* 0x000000031b007812 */ /* 0x000fc800078ec0ff */
[----:B------:R-:W-:-:S07]  /*0720*/  ISETP.NE.AND P1, PT, R0, RZ, PT ;  /* 0x000000ff0000720c */ /* 0x000fce0003f25270 */
[----:B------:R-:W-:Y:S06]  /*0730*/  @!P0 BRA `(.L_x_6) ;  /* 0x00000000003c8947 */ /* 0x000fec0003800000 */
[C---:B------:R-:W-:Y:S01]  /*0740*/  R2UR UR4, R30.reuse ;  /* 0x000000001e0472ca */ /* 0x040fe200000e0000 */
[----:B01----:R-:W-:Y:S01]  /*0750*/  IMAD.MOV.U32 R7, RZ, RZ, -0x1 ;  /* 0xffffffffff077424 */ /* 0x003fe200078e00ff */
[----:B------:R-:W-:Y:S01]  /*0760*/  R2UR UR5, R31 ;  /* 0x000000001f0572ca */ /* 0x000fe200000e0000 */
[----:B------:R-:W-:Y:S01]  /*0770*/  IMAD.WIDE.U32 R2, R5, 0x4, R16 ;  /* 0x0000000405027825 */ /* 0x000fe200078e0010 */
[C---:B------:R-:W-:Y:S02]  /*0780*/  R2UR UR6, R30.reuse ;  /* 0x000000001e0672ca */ /* 0x040fe400000e0000 */
[----:B------:R-:W-:Y:S01]  /*0790*/  R2UR UR7, R31 ;  /* 0x000000001f0772ca */ /* 0x000fe200000e0000 */
[----:B------:R-:W-:Y:S01]  /*07a0*/  VIADD R5, R5, 0x4 ;  /* 0x0000000405057836 */ /* 0x000fe20000000000 */
[----:B------:R-:W-:Y:S02]  /*07b0*/  R2UR UR8, R30 ;  /* 0x000000001e0872ca */ /* 0x000fe400000e0000 */
[----:B------:R-:W-:-:S02]  /*07c0*/  R2UR UR9, R31 ;  /* 0x000000001f0972ca */ /* 0x000fc400000e0000 */
[----:B------:R-:W-:Y:S02]  /*07d0*/  R2UR UR10, R30 ;  /* 0x000000001e0a72ca */ /* 0x000fe400000e0000 */
[----:B------:R-:W-:Y:S01]  /*07e0*/  R2UR UR11, R31 ;  /* 0x000000001f0b72ca */ /* 0x000fe200000e0000 */
[----:B------:R2:W-:Y:S04]  /*07f0*/  ST.E desc[UR4][R2.64], R7 ;  /* 0x0000000702007985 */ /* 0x0005e8000c101904 */
[----:B------:R2:W-:Y:S04]  /*0800*/  ST.E desc[UR6][R2.64+0x4], R7 ;  /* 0x0000040702007985 */ /* 0x0005e8000c101906 */
[----:B------:R2:W-:Y:S04]  /*0810*/  ST.E desc[UR8][R2.64+0x8], R7 ;  /* 0x0000080702007985 */ /* 0x0005e8000c101908 */
[----:B------:R2:W-:Y:S02]  /*0820*/  ST.E desc[UR10][R2.64+0xc], R7 ;  /* 0x00000c0702007985 */ /* 0x0005e4000c10190a */
.L_x_6:
[----:B------:R-:W-:Y:S05]  /*0830*/  @!P1 BRA `(.L_x_4) ;  /* 0x0000000000289947 */ /* 0x000fea0003800000 */
[----:B012---:R-:W-:Y:S02]  /*0840*/  IMAD.MOV.U32 R7, RZ, RZ, RZ ;  /* 0x000000ffff077224 */ /* 0x007fe400078e00ff */
[----:B------:R-:W-:-:S07]  /*0850*/  IMAD.MOV.U32 R9, RZ, RZ, -0x1 ;  /* 0xffffffffff097424 */ /* 0x000fce00078e00ff */
.L_x_7:
[----:B------:R-:W-:Y:S01]  /*0860*/  VIADD R7, R7, 0x1 ;  /* 0x0000000107077836 */ /* 0x000fe20000000000 */
[----:B------:R-:W-:Y:S01]  /*0870*/  R2UR UR4, R30 ;  /* 0x000000001e0472ca */ /* 0x000fe200000e0000 */
[----:B---3--:R-:W-:Y:S01]  /*0880*/  IMAD.WIDE.U32 R2, R5, 0x4, R16 ;  /* 0x0000000405027825 */ /* 0x008fe200078e0010 */
[----:B------:R-:W-:Y:S02]  /*0890*/  R2UR UR5, R31 ;  /* 0x000000001f0572ca */ /* 0x000fe400000e0000 */
[----:B------:R-:W-:Y:S01]  /*08a0*/  ISETP.NE.AND P0, PT, R7, R0, PT ;  /* 0x000000000700720c */ /* 0x000fe20003f05270 */
[----:B------:R-:W-:-:S10]  /*08b0*/  VIADD R5, R5, 0x1 ;  /* 0x0000000105057836 */ /* 0x000fd40000000000 */
[----:B------:R3:W-:Y:S02]  /*08c0*/  ST.E desc[UR4][R2.64], R9 ;  /* 0x0000000902007985 */ /* 0x0007e4000c101904 */
[----:B------:R-:W-:Y:S05]  /*08d0*/  @P0 BRA `(.L_x_7) ;  /* 0xfffffffc00e00947 */ /* 0x000fea000383ffff */
.L_x_4:
[----:B------:R-:W-:Y:S05]  /*08e0*/  BSYNC.RECONVERGENT B0 ;  /* 0x0000000000007941 */ /* 0x000fea0003800200 */
.L_x_1:
[----:B------:R-:W4:Y:S01]  /*08f0*/  S2R R0, SR_TID.X ;  /* 0x0000000000007919 */ /* 0x000f220000002100 */
[----:B------:R-:W4:Y:S01]  /*0900*/  S2UR UR4, SR_CTAID.X ;  /* 0x00000000000479c3 */ /* 0x000f220000002500 */
[----:B------:R-:W-:Y:S02]  /*0910*/  R2UR UR6, R30 ;  /* 0x000000001e0672ca */ /* 0x000fe400000e0000 */
[C---:B------:R-:W-:Y:S02]  /*0920*/  R2UR UR7, R31.reuse ;  /* 0x000000001f0772ca */ /* 0x040fe400000e0000 */
[----:B------:R-:W-:-:S03]  /*0930*/  R2UR UR5, R31 ;  /* 0x000000001f0572ca */ /* 0x000fc600000e0000 */
[----:B0123--:R-:W4:Y:S08]  /*0940*/  LDC R3, c[0x0][0x360] ;  /* 0x0000d800ff037b82 */ /* 0x00ff300000000800 */
[----:B------:R-:W0:Y:S01]  /*0950*/  LDC.64 R22, c[0x0][0x380] ;  /* 0x0000e000ff167b82 */ /* 0x000e220000000a00 */
[----:B----4-:R-:W-:Y:S01]  /*0960*/  IMAD R3, R3, UR4, R0 ;  /* 0x0000000403037c24 */ /* 0x010fe2000f8e0200 */
[----:B------:R-:W-:-:S03]  /*0970*/  R2UR UR4, R30 ;  /* 0x000000001e0472ca */ /* 0x000fc600000e0000 */
[----:B0-----:R-:W-:-:S05]  /*0980*/  IMAD.WIDE R22, R3, 0x30, R22 ;  /* 0x0000003003167825 */ /* 0x001fca00078e0216 */
[----:B------:R-:W2:Y:S05]  /*0990*/  LDG.E.64 R2, desc[UR6][R22.64] ;  /* 0x0000000616027981 */ /* 0x000eaa000c1e1b00 */
[----:B------:R-:W3:Y:S04]  /*09a0*/  LDG.E.64 R8, desc[UR4][R22.64+0x10] ;  /* 0x0000100416087981 */ /* 0x000ee8000c1e1b00 */
[----:B------:R-:W4:Y:S01]  /*09b0*/  LDG.E.64 R12, desc[UR4][R22.64+0x8] ;  /* 0x00000804160c7981 */ /* 0x000f22000c1e1b00 */
[----:B------:R-:W-:Y:S01]  /*09c0*/  VIADD R27, R27, 0xffffffff ;  /* 0xffffffff1b1b7836 */ /* 0x000fe20000000000 */
[----:B------:R-:W-:Y:S01]  /*09d0*/  UMOV UR4, 0xe7210be9 ;  /* 0xe7210be900047882 */ /* 0x000fe20000000000 */
[----:B------:R-:W-:Y:S01]  /*09e0*/  IMAD.MOV.U32 R7, RZ, RZ, 0x2f800000 ;  /* 0x2f800000ff077424 */ /* 0x000fe200078e00ff */
[----:B------:R-:W-:Y:S01]  /*09f0*/  UMOV UR5, 0x3feffffd ;  /* 0x3feffffd00057882 */ /* 0x000fe20000000000 */
[----:B------:R-:W-:-:S02]  /*0a00*/  R2UR UR8, R30 ;  /* 0x000000001e0872ca */ /* 0x000fc400000e0000 */
[C---:B------:R-:W-:Y:S02]  /*0a10*/  R2UR UR9, R31.reuse ;  /* 0x000000001f0972ca */ /* 0x040fe400000e0000 */
[----:B------:R-:W-:Y:S02]  /*0a20*/  R2UR UR10, R30 ;  /* 0x000000001e0a72ca */ /* 0x000fe400000e0000 */
[----:B------:R-:W-:Y:S02]  /*0a30*/  R2UR UR11, R31 ;  /* 0x000000001f0b72ca */ /* 0x000fe400000e0000 */
[----:B--2---:R-:W-:Y:S01]  /*0a40*/  SHF.R.U32.HI R0, RZ, 0x2, R3 ;  /* 0x00000002ff007819 */ /* 0x004fe20000011603 */
[----:B------:R-:W-:-:S03]  /*0a50*/  VIADD R2, R2, 0x587c5 ;  /* 0x000587c502027836 */ /* 0x000fc60000000000 */
[----:B------:R-:W-:Y:S01]  /*0a60*/  LOP3.LUT R0, R0, R3, RZ, 0x3c, !PT ;  /* 0x0000000300007212 */ /* 0x000fe200078e3cff */
[----:B---3--:R-:W-:Y:S02]  /*0a70*/  IMAD.SHL.U32 R3, R9, 0x10, RZ ;  /* 0x0000001009037824 */ /* 0x008fe400078e00ff */
[----:B------:R-:W-:Y:S02]  /*0a80*/  IMAD.MOV.U32 R10, RZ, RZ, R9 ;  /* 0x000000ffff0a7224 */ /* 0x000fe400078e0009 */
[----:B------:R-:W-:-:S05]  /*0a90*/  IMAD.SHL.U32 R4, R0, 0x2, RZ ;  /* 0x0000000200047824 */ /* 0x000fca00078e00ff */
[----:B------:R-:W-:Y:S02]  /*0aa0*/  LOP3.LUT R4, R0, R4, R3, 0x96, !PT ;  /* 0x0000000400047212 */ /* 0x000fe400078e9603 */
[----:B------:R-:W-:Y:S02]  /*0ab0*/  I2FP.F32.S32 R3, R27 ;  /* 0x0000001b00037245 */ /* 0x000fe40000201400 */
[----:B------:R-:W-:Y:S01]  /*0ac0*/  LOP3.LUT R11, R4, R9, RZ, 0x3c, !PT ;  /* 0x00000009040b7212 */ /* 0x000fe200078e3cff */
[----:B------:R-:W-:Y:S01]  /*0ad0*/  IMAD.MOV.U32 R9, RZ, RZ, R8 ;  /* 0x000000ffff097224 */ /* 0x000fe200078e0008 */
[----:B------:R0:W1:Y:S01]  /*0ae0*/  F2F.F64.F32 R4, R3 ;  /* 0x0000000300047310 */ /* 0x0000620000201800 */
[----:B----4-:R-:W-:Y:S02]  /*0af0*/  IMAD.MOV.U32 R8, RZ, RZ, R13 ;  /* 0x000000ffff087224 */ /* 0x010fe400078e000d */
[----:B------:R-:W-:Y:S01]  /*0b00*/  IMAD.IADD R0, R11, 0x1, R2 ;  /* 0x000000010b007824 */ /* 0x000fe200078e0202 */
[----:B------:R2:W-:Y:S04]  /*0b10*/  STG.E.64 desc[UR6][R22.64+0x10], R10 ;  /* 0x0000100a16007986 */ /* 0x0005e8000c101b06 */
[----:B------:R-:W-:Y:S01]  /*0b20*/  I2FP.F32.U32 R0, R0 ;  /* 0x0000000000007245 */ /* 0x000fe20000201000 */
[----:B0-----:R-:W-:-:S04]  /*0b30*/  IMAD.MOV.U32 R3, RZ, RZ, R12 ;  /* 0x000000ffff037224 */ /* 0x001fc800078e000c */
[----:B------:R-:W-:Y:S01]  /*0b40*/  FFMA R0, R0, R7, 1.1641532182693481445e-10 ;  /* 0x2f00000000007423 */ /* 0x000fe20000000007 */
[----:B------:R2:W-:Y:S01]  /*0b50*/  STG.E.64 desc[UR8][R22.64], R2 ;  /* 0x0000000216007986 */ /* 0x0005e2000c101b08 */
[----:B-1----:R-:W-:Y:S01]  /*0b60*/  DADD R4, R4, UR4 ;  /* 0x0000000404047e29 */ /* 0x002fe20008000000 */
[----:B------:R-:W-:Y:S01]  /*0b70*/  R2UR UR4, R30 ;  /* 0x000000001e0472ca */ /* 0x000fe200000e0000 */
[----:B------:R0:W1:Y:S01]  /*0b80*/  F2F.F64.F32 R6, R0 ;  /* 0x0000000000067310 */ /* 0x0000620000201800 */
[----:B------:R-:W-:Y:S02]  /*0b90*/  R2UR UR5, R31 ;  /* 0x000000001f0572ca */ /* 0x000fe400000e0000 */
[----:B0-----:R-:W-:-:S11]  /*0ba0*/  MOV R0, 0x0 ;  /* 0x0000000000007802 */ /* 0x001fd60000000f00 */
[----:B------:R2:W-:Y:S01]  /*0bb0*/  STG.E.64 desc[UR4][R22.64+0x8], R8 ;  /* 0x0000080816007986 */ /* 0x0005e2000c101b04 */
[----:B-1----:R-:W-:Y:S01]  /*0bc0*/  DMUL R4, R4, R6 ;  /* 0x0000000604047228 */ /* 0x002fe20000000000 */
[----:B------:R-:W0:Y:S01]  /*0bd0*/  LDCU UR4, c[0x0][0x3a0] ;  /* 0x00007400ff0477ac */ /* 0x000e220008000800 */
[----:B------:R2:W1:Y:S08]  /*0be0*/  LDC.64 R6, c[0x4][R0] ;  /* 0x0100000000067b82 */ /* 0x0004700000000a00 */
[----:B------:R3:W4:Y:S02]  /*0bf0*/  F2F.F32.F64 R4, R4 ;  /* 0x0000000400047310 */ /* 0x0007240000301000 */
[----:B---3--:R-:W-:-:S06]  /*0c00*/  IMAD.MOV.U32 R5, RZ, RZ, R26 ;  /* 0x000000ffff057224 */ /* 0x008fcc00078e001a */
[----:B----4-:R0:W3:Y:S02]  /*0c10*/  F2I.TRUNC.NTZ R25, R4 ;  /* 0x0000000400197305 */ /* 0x0100e4000020f100 */
[----:B0-----:R-:W-:Y:S01]  /*0c20*/  IMAD.U32 R4, RZ, RZ, UR4 ;  /* 0x00000004ff047e24 */ /* 0x001fe2000f8e00ff */
[----:B---3--:R2:W-:Y:S06]  /*0c30*/  ST.E desc[UR10][R16.64], R25 ;  /* 0x0000001910007985 */ /* 0x0085ec000c10190a */
[----:B------:R-:W-:-:S07]  /*0c40*/  LEPC R20, `(.L_x_8) ;  /* 0x000000001014794e */ /* 0x000fce0000000000 */
[----:B-12---:R-:W-:Y:S05]  /*0c50*/  CALL.ABS.NOINC R6 ;  /* 0x0000000006007343 */ /* 0x006fea0003c00000 */
.L_x_8:
[----:B------:R-:W0:Y:S01]  /*0c60*/  LDC R6, c[0x0][0x3a0] ;  /* 0x0000e800ff067b82 */ /* 0x000e220000000800 */
[----:B------:R-:W-:Y:S01]  /*0c70*/  IMAD.MOV.U32 R2, RZ, RZ, R4 ;  /* 0x000000ffff027224 */ /* 0x000fe200078e0004 */
[----:B------:R-:W-:Y:S02]  /*0c80*/  MOV R24, R5 ;  /* 0x0000000500187202 */ /* 0x000fe40000000f00 */
[----:B0-----:R-:W-:-:S13]  /*0c90*/  ISETP.NE.AND P0, PT, R6, RZ, PT ;  /* 0x000000ff0600720c */ /* 0x001fda0003f05270 */
[----:B------:R-:W-:Y:S05]  /*0ca0*/  @!P0 BRA `(.L_x_9) ;  /* 0x0000000400088947 */ /* 0x000fea0003800000 */
[----:B------:R-:W-:Y:S01]  /*0cb0*/  ISETP.GT.U32.AND P0, PT, R6, RZ, PT ;  /* 0x000000ff0600720c */ /* 0x000fe20003f04070 */
[----:B------:R-:W-:Y:S02]  /*0cc0*/  IMAD.MOV.U32 R7, RZ, RZ, RZ ;  /* 0x000000ffff077224 */ /* 0x000fe400078e00ff */
[----:B------:R-:W-:Y:S01]  /*0cd0*/  IMAD.MOV.U32 R9, RZ, RZ, RZ ;  /* 0x000000ffff097224 */ /* 0x000fe200078e00ff */
[----:B------:R-:W-:-:S13]  /*0ce0*/  ISETP.GT.U32.AND.EX P0, PT, R26, RZ, PT, P0 ;  /* 0x000000ff1a00720c */ /* 0x000fda0003f04100 */
[----:B------:R-:W-:Y:S01]  /*0cf0*/  @!P0 IADD3 R4, P1, PT, R7, R2, RZ ;  /* 0x0000000207048210 */ /* 0x000fe20007f3e0ff */
[----:B------:R-:W-:Y:S01]  /*0d00*/  @!P0 IMAD.MOV.U32 R7, RZ, RZ, 0x1 ;  /* 0x00000001ff078424 */ /* 0x000fe200078e00ff */
[----:B------:R-:W-:Y:S02]  /*0d10*/  @!P0 R2UR UR4, R30 ;  /* 0x000000001e0482ca */ /* 0x000fe400000e0000 */
[----:B------:R-:W-:Y:S01]  /*0d20*/  @!P0 R2UR UR5, R31 ;  /* 0x000000001f0582ca */ /* 0x000fe200000e0000 */
[----:B------:R-:W-:Y:S01]  /*0d30*/  @!P0 IMAD.X R5, R9, 0x1, R24, P1 ;  /* 0x0000000109058824 */ /* 0x000fe200008e0618 */
[----:B------:R-:W-:Y:S01]  /*0d40*/  IADD3 R0, P3, PT, -R7, R6, RZ ;  /* 0x0000000607007210 */ /* 0x000fe20007f7e1ff */
[----:B------:R-:W-:Y:S01]  /*0d50*/  @!P0 IMAD.MOV.U32 R9, RZ, RZ, RZ ;  /* 0x000000ffff098224 */ /* 0x000fe200078e00ff */
[----:B------:R-:W-:Y:S02]  /*0d60*/  ISETP.GT.U32.AND P2, PT, R6, R7, PT ;  /* 0x000000070600720c */ /* 0x000fe40003f44070 */
[----:B------:R-:W-:Y:S01]  /*0d70*/  ISETP.LE.U32.AND P1, PT, R0, 0x3, PT ;  /* 0x000000030000780c */ /* 0x000fe20003f23070 */
[C---:B------:R-:W-:Y:S01]  /*0d80*/  IMAD.X R0, R26.reuse, 0x1, ~R9, P3 ;  /* 0x000000011a007824 */ /* 0x040fe200018e0e09 */
[----:B------:R-:W-:-:S04]  /*0d90*/  ISETP.GT.U32.AND.EX P2, PT, R26, R9, PT, P2 ;  /* 0x000000091a00720c */ /* 0x000fc80003f44120 */
[----:B------:R-:W-:Y:S01]  /*0da0*/  ISETP.LE.U32.OR.EX P1, PT, R0, RZ, !P2, P1 ;  /* 0x000000ff0000720c */ /* 0x000fe20005723510 */
[----:B------:R0:W-:-:S12]  /*0db0*/  @!P0 ST.E.U8 desc[UR4][R4.64], RZ ;  /* 0x000000ff04008985 */ /* 0x0001d8000c101104 */
[----:B0-----:R-:W-:Y:S05]  /*0dc0*/  @P1 BRA `(.L_x_10) ;  /* 0x0000000000601947 */ /* 0x001fea0003800000 */
[----:B------:R-:W-:Y:S01]  /*0dd0*/  IADD3 R0, P1, PT, R6, -0x3, RZ ;  /* 0xfffffffd06007810 */ /* 0x000fe20007f3e0ff */
[----:B------:R-:W-:Y:S01]  /*0de0*/  BSSY.RECONVERGENT B0, `(.L_x_10) ;  /* 0x0000016000007945 */ /* 0x000fe20003800200 */
[----:B------:R-:W-:Y:S02]  /*0df0*/  PLOP3.LUT P0, PT, PT, PT, PT, 0x8, 0x80 ;  /* 0x000000000080781c */ /* 0x000fe40003f0e170 */
[----:B------:R-:W-:-:S11]  /*0e00*/  IADD3.X R3, PT, PT, R26, -0x1, RZ, P1, !PT ;  /* 0xffffffff1a037810 */ /* 0x000fd60000ffe4ff */
.L_x_11:
[C---:B0-----:R-:W-:Y:S02]  /*0e10*/  IADD3 R4, P1, PT, R7.reuse, R2, RZ ;  /* 0x0000000207047210 */ /* 0x041fe40007f3e0ff */
[----:B------:R-:W-:Y:S02]  /*0e20*/  IADD3 R7, P2, PT, R7, 0x4, RZ ;  /* 0x0000000407077810 */ /* 0x000fe40007f5e0ff */
[C---:B------:R-:W-:Y:S01]  /*0e30*/  R2UR UR4, R30.reuse ;  /* 0x000000001e0472ca */ /* 0x040fe200000e0000 */
[----:B------:R-:W-:Y:S01]  /*0e40*/  IMAD.X R5, R9, 0x1, R24, P1 ;  /* 0x0000000109057824 */ /* 0x000fe200008e0618 */
[----:B------:R-:W-:Y:S01]  /*0e50*/  ISETP.GE.U32.AND P1, PT, R7, R0, PT ;  /* 0x000000000700720c */ /* 0x000fe20003f26070 */
[----:B------:R-:W-:Y:S01]  /*0e60*/  IMAD.X R9, RZ, RZ, R9, P2 ;  /* 0x000000ffff097224 */ /* 0x000fe200010e0609 */
[----:B------:R-:W-:Y:S02]  /*0e70*/  R2UR UR5, R31 ;  /* 0x000000001f0572ca */ /* 0x000fe400000e0000 */
[----:B------:R-:W-:-:S02]  /*0e80*/  R2UR UR6, R30 ;  /* 0x000000001e0672ca */ /* 0x000fc400000e0000 */
[C---:B------:R-:W-:Y:S02]  /*0e90*/  R2UR UR7, R31.reuse ;  /* 0x000000001f0772ca */ /* 0x040fe400000e0000 */
[C---:B------:R-:W-:Y:S02]  /*0ea0*/  R2UR UR8, R30.reuse ;  /* 0x000000001e0872ca */ /* 0x040fe400000e0000 */
[C---:B------:R-:W-:Y:S02]  /*0eb0*/  R2UR UR9, R31.reuse ;  /* 0x000000001f0972ca */ /* 0x040fe400000e0000 */
[----:B------:R-:W-:Y:S02]  /*0ec0*/  R2UR UR10, R30 ;  /* 0x000000001e0a72ca */ /* 0x000fe400000e0000 */
[----:B------:R-:W-:Y:S01]  /*0ed0*/  R2UR UR11, R31 ;  /* 0x000000001f0b72ca */ /* 0x000fe200000e0000 */
[----:B------:R0:W-:Y:S01]  /*0ee0*/  ST.E.U8 desc[UR4][R4.64], RZ ;  /* 0x000000ff04007985 */ /* 0x0001e2000c101104 */
[----:B------:R-:W-:-:S03]  /*0ef0*/  ISETP.GE.U32.AND.EX P1, PT, R9, R3, PT, P1 ;  /* 0x000000030900720c */ /* 0x000fc60003f26110 */
[----:B------:R0:W-:Y:S04]  /*0f00*/  ST.E.U8 desc[UR6][R4.64+0x1], RZ ;  /* 0x000001ff04007985 */ /* 0x0001e8000c101106 */
[----:B------:R0:W-:Y:S04]  /*0f10*/  ST.E.U8 desc[UR8][R4.64+0x2], RZ ;  /* 0x000002ff04007985 */ /* 0x0001e8000c101108 */
[----:B------:R0:W-:Y:S02]  /*0f20*/  ST.E.U8 desc[UR10][R4.64+0x3], RZ ;  /* 0x000003ff04007985 */ /* 0x0001e4000c10110a */
[----:B------:R-:W-:Y:S05]  /*0f30*/  @!P1 BRA `(.L_x_11) ;  /* 0xfffffffc00b49947 */ /* 0x000fea000383ffff */
[----:B------:R-:W-:Y:S05]  /*0f40*/  BSYNC.RECONVERGENT B0 ;  /* 0x0000000000007941 */ /* 0x000fea0003800200 */
.L_x_10:
[----:B------:R-:W-:Y:S02]  /*0f50*/  IADD3 R0, P3, PT, -R7, R6, RZ ;  /* 0x0000000607007210 */ /* 0x000fe40007f7e1ff */
[----:B------:R-:W-:Y:S02]  /*0f60*/  ISETP.GT.U32.AND P2, PT, R6, R7, PT ;  /* 0x000000070600720c */ /* 0x000fe40003f44070 */
[----:B------:R-:W-:Y:S01]  /*0f70*/  ISETP.LE.U32.AND P1, PT, R0, 0x1, PT ;  /* 0x000000010000780c */ /* 0x000fe20003f23070 */
[C---:B------:R-:W-:Y:S01]  /*0f80*/  IMAD.X R0, R26.reuse, 0x1, ~R9, P3 ;  /* 0x000000011a007824 */ /* 0x040fe200018e0e09 */
[----:B------:R-:W-:-:S04]  /*0f90*/  ISETP.GT.U32.AND.EX P2, PT, R26, R9, PT, P2 ;  /* 0x000000091a00720c */ /* 0x000fc80003f44120 */
[----:B------:R-:W-:-:S13]  /*0fa0*/  ISETP.LE.U32.OR.EX P1, PT, R0, RZ, !P2, P1 ;  /* 0x000000ff0000720c */ /* 0x000fda0005723510 */
[C---:B------:R-:W-:Y:S02]  /*0fb0*/  @!P1 IADD3 R10, P3, PT, R7.reuse, R2, RZ ;  /* 0x00000002070a9210 */ /* 0x040fe40007f7e0ff */
[----:B------:R-:W-:Y:S02]  /*0fc0*/  @!P1 IADD3 R7, P2, PT, R7, 0x2, RZ ;  /* 0x0000000207079810 */ /* 0x000fe40007f5e0ff */
[----:B------:R-:W-:Y:S01]  /*0fd0*/  @!P1 PLOP3.LUT P0, PT, PT, PT, PT, 0x8, 0x80 ;  /* 0x000000000080981c */ /* 0x000fe20003f0e170 */
[----:B------:R-:W-:Y:S01]  /*0fe0*/  @!P1 IMAD.X R11, R9, 0x1, R24, P3 ;  /* 0x00000001090b9824 */ /* 0x000fe200018e0618 */
[----:B------:R-:W-:Y:S01]  /*0ff0*/  @!P1 R2UR UR4, R30 ;  /* 0x000000001e0492ca */ /* 0x000fe200000e0000 */
[----:B------:R-:W-:Y:S01]  /*1000*/  @!P1 IMAD.X R9, RZ, RZ, R9, P2 ;  /* 0x000000ffff099224 */ /* 0x000fe200010e0609 */
[----:B------:R-:W-:Y:S02]  /*1010*/  ISETP.LT.U32.AND P2, PT, R7, R6, PT ;  /* 0x000000060700720c */ /* 0x000fe40003f41070 */
[----:B------:R-:W-:-:S02]  /*1020*/  @!P1 R2UR UR5, R31 ;  /* 0x000000001f0592ca */ /* 0x000fc400000e0000 */
[----:B------:R-:W-:Y:S02]  /*1030*/  ISETP.LT.U32.OR.EX P0, PT, R9, R26, P0, P2 ;  /* 0x0000001a0900720c */ /* 0x000fe40000701520 */
[----:B------:R-:W-:Y:S02]  /*1040*/  @!P1 R2UR UR6, R30 ;  /* 0x000000001e0692ca */ /* 0x000fe400000e0000 */
[----:B------:R-:W-:-:S07]  /*1050*/  @!P1 R2UR UR7, R31 ;  /* 0x000000001f0792ca */ /* 0x000fce00000e0000 */
[----:B------:R1:W-:Y:S02]  /*1060*/  @!P1 ST.E.U8 desc[UR4][R10.64], RZ ;  /* 0x000000ff0a009985 */ /* 0x0003e4000c101104 */
[----:B------:R-:W-:Y:S02]  /*1070*/  @P0 R2UR UR8, R30 ;  /* 0x000000001e0802ca */ /* 0x000fe400000e0000 */
[----:B------:R-:W-:Y:S02]  /*1080*/  @P0 R2UR UR9, R31 ;  /* 0x000000001f0902ca */ /* 0x000fe400000e0000 */
[----:B0-----:R-:W-:Y:S01]  /*1090*/  @P0 IADD3 R4, P2, PT, R7, R2, RZ ;  /* 0x0000000207040210 */ /* 0x001fe20007f5e0ff */
[----:B------:R1:W-:Y:S04]  /*10a0*/  @!P1 ST.E.U8 desc[UR6][R10.64+0x1], RZ ;  /* 0x000001ff0a009985 */ /* 0x0003e8000c101106 */
[----:B------:R-:W-:-:S06]  /*10b0*/  @P0 IMAD.X R5, R9, 0x1, R24, P2 ;  /* 0x0000000109050824 */ /* 0x000fcc00010e0618 */
[----:B------:R1:W-:Y:S02]  /*10c0*/  @P0 ST.E.U8 desc[UR8][R4.64], RZ ;  /* 0x000000ff04000985 */ /* 0x0003e4000c101108 */
.L_x_9:
[----:B-1----:R-:W-:Y:S01]  /*10d0*/  IADD3 R4, P0, PT, R25, R2, RZ ;  /* 0x0000000219047210 */ /* 0x002fe20007f1e0ff */
[----:B------:R-:W-:Y:S01]  /*10e0*/  IMAD.MOV.U32 R0, RZ, RZ, 0x1 ;  /* 0x00000001ff007424 */ /* 0x000fe200078e00ff */
[----:B------:R-:W-:Y:S01]  /*10f0*/  R2UR UR4, R30 ;  /* 0x000000001e0472ca */ /* 0x000fe200000e0000 */
[----:B------:R-:W-:Y:S01]  /*1100*/  IMAD.MOV.U32 R9, RZ, RZ, RZ ;  /* 0x000000ffff097224 */ /* 0x000fe200078e00ff */
[----:B------:R-:W-:Y:S02]  /*1110*/  R2UR UR5, R31 ;  /* 0x000000001f0572ca */ /* 0x000fe400000e0000 */
[----:B------:R-:W-:Y:S02]  /*1120*/  LEA.HI.X.SX32 R5, R25, R24, 0x1, P0 ;  /* 0x0000001819057211 */ /* 0x000fe400000f0eff */
[----:B------:R-:W-:-:S09]  /*1130*/  ISETP.GE.AND P0, PT, R6, 0x2, PT ;  /* 0x000000020600780c */ /* 0x000fd20003f06270 */
[----:B------:R0:W-:Y:S04]  /*1140*/  ST.E.U8 desc[UR4][R4.64], R0 ;  /* 0x0000000004007985 */ /* 0x0001e8000c101104 */
[----:B------:R-:W-:Y:S05]  /*1150*/  @!P0 BRA `(.L_x_12) ;  /* 0x0000004c00a08947 */ /* 0x000fea0003800000 */
[----:B------:R-:W-:Y:S01]  /*1160*/  BSSY.RECONVERGENT B6, `(.L_x_13) ;  /* 0x0000185000067945 */ /* 0x000fe20003800200 */
[----:B------:R-:W-:-:S07]  /*1170*/  IMAD.MOV.U32 R29, RZ, RZ, 0x1 ;  /* 0x00000001ff1d7424 */ /* 0x000fce00078e00ff */
.L_x_41:
[----:B0-----:R-:W-:Y:S01]  /*1180*/  MOV R0, 0x0 ;  /* 0x0000000000007802 */ /* 0x001fe20000000f00 */
[----:B-1----:R-:W-:Y:S02]  /*1190*/  IMAD.MOV.U32 R4, RZ, RZ, R18 ;  /* 0x000000ffff047224 */ /* 0x002fe400078e0012 */
[----:B------:R-:W-:Y:S01]  /*11a0*/  IMAD.MOV.U32 R5, RZ, RZ, R19 ;  /* 0x000000ffff057224 */ /* 0x000fe200078e0013 */
[----:B------:R0:W1:Y:S06]  /*11b0*/  LDC.64 R6, c[0x4][R0] ;  /* 0x0100000000067b82 */ /* 0x00006c0000000a00 */
[----:B------:R-:W-:-:S07]  /*11c0*/  LEPC R20, `(.L_x_14) ;  /* 0x000000001014794e */ /* 0x000fce0000000000 */
[----:B01----:R-:W-:Y:S05]  /*11d0*/  CALL.ABS.NOINC R6 ;  /* 0x0000000006007343 */ /* 0x003fea0003c00000 */
.L_x_14:
        /* <DEDUP_REMOVED lines=9> */
[CC--:B------:R-:W-:Y:S01]  /*1270*/  IADD3 R0, P3, PT, R18.reuse, -R11.reuse, RZ ;  /* 0x8000000b12007210 */ /* 0x0c0fe20007f7e0ff */
        /* <DEDUP_REMOVED lines=12> */
.L_x_16:
        /* <DEDUP_REMOVED lines=20> */
.L_x_15:
[CC--:B------:R-:W-:Y:S01]  /*1480*/  IADD3 R0, P3, PT, R18.reuse, -R11.reuse, RZ ;  /* 0x8000000b12007210 */ /* 0x0c0fe20007f7e0ff */
[----:B0-----:R-:W0:Y:S01]  /*1490*/  LDC.64 R6, c[0x0][0x398] ;  /* 0x0000e600ff067b82 */ /* 0x001e220000000a00 */
[----:B------:R-:W-:Y:S01]  /*14a0*/  ISETP.GT.U32.AND P2, PT, R18, R11, PT ;  /* 0x0000000b1200720c */ /* 0x000fe20003f44070 */
[----:B------:R-:W-:Y:S01]  /*14b0*/  BSSY.RECONVERGENT B0, `(.L_x_17) ;  /* 0x00000f1000007945 */ /* 0x000fe20003800200 */
[----:B------:R-:W-:Y:S02]  /*14c0*/  ISETP.LE.U32.AND P1, PT, R0, 0x1, PT ;  /* 0x000000010000780c */ /* 0x000fe40003f23070 */
[CC--:B------:R-:W-:Y:S02]  /*14d0*/  ISETP.GT.U32.AND.EX P2, PT, R19.reuse, R9.reuse, PT, P2 ;  /* 0x000000091300720c */ /* 0x0c0fe40003f44120 */
[----:B------:R-:W-:-:S04]  /*14e0*/  IADD3.X R0, PT, PT, R19, ~R9, RZ, P3, !PT ;  /* 0x8000000913007210 */ /* 0x000fc80001ffe4ff */
[----:B------:R-:W-:-:S13]  /*14f0*/  ISETP.LE.U32.OR.EX P1, PT, R0, RZ, !P2, P1 ;  /* 0x000000ff0000720c */ /* 0x000fda0005723510 */
[----:B------:R-:W-:Y:S01]  /*1500*/  @!P1 IADD3 R12, P3, PT, R11, R4, RZ ;  /* 0x000000040b0c9210 */ /* 0x000fe20007f7e0ff */
[----:B0-----:R-:W-:Y:S01]  /*1510*/  IMAD.WIDE R6, R25, 0xc, R6 ;  /* 0x0000000c19067825 */ /* 0x001fe200078e0206 */
        /* <DEDUP_REMOVED lines=13> */
[----:B------:R-:W-:Y:S01]  /*15f0*/  @P0 IADD3 R10, P2, PT, R11, R4, RZ ;  /* 0x000000040b0a0210 */ /* 0x000fe20007f5e0ff */
[----:B------:R0:W-:Y:S04]  /*1600*/  @!P1 ST.E.U8 desc[UR6][R12.64+0x1], RZ ;  /* 0x000001ff0c009985 */ /* 0x0001e8000c101106 */
[----:B------:R-:W-:Y:S01]  /*1610*/  @P0 IMAD.X R11, R9, 0x1, R5, P2 ;  /* 0x00000001090b0824 */ /* 0x000fe200010e0605 */
[----:B------:R-:W-:-:S05]  /*1620*/  CS2R R8, SRZ ;  /* 0x0000000000087805 */ /* 0x000fca000001ff00 */
[----:B------:R0:W-:Y:S02]  /*1630*/  @P0 ST.E.U8 desc[UR8][R10.64], RZ ;  /* 0x000000ff0a000985 */ /* 0x0001e4000c101108 */
.L_x_30:
[----:B------:R-:W-:Y:S02]  /*1640*/  R2UR UR4, R30 ;  /* 0x000000001e0472ca */ /* 0x000fe400000e0000 */
[----:B------:R-:W-:Y:S02]  /*1650*/  R2UR UR5, R31 ;  /* 0x000000001f0572ca */ /* 0x000fe400000e0000 */
[----:B0-----:R-:W-:-:S05]  /*1660*/  IADD3 R10, P0, PT, R9, R2, RZ ;  /* 0x00000002090a7210 */ /* 0x001fca0007f1e0ff */
[----:B------:R-:W-:-:S06]  /*1670*/  IMAD.X R11, RZ, RZ, R24, P0 ;  /* 0x000000ffff0b7224 */ /* 0x000fcc00000e0618 */
[----:B------:R-:W2:Y:S01]  /*1680*/  LD.E.U8 R10, desc[UR4][R10.64] ;  /* 0x000000040a0a7980 */ /* 0x000ea2000c101100 */
[----:B------:R-:W-:Y:S01]  /*1690*/  BSSY.RECONVERGENT B1, `(.L_x_18) ;  /* 0x00000ce000017945 */ /* 0x000fe20003800200 */
[----:B--2---:R-:W-:-:S13]  /*16a0*/  ISETP.NE.AND P0, PT, R10, RZ, PT ;  /* 0x000000ff0a00720c */ /* 0x004fda0003f05270 */
[----:B------:R-:W-:Y:S05]  /*16b0*/  @P0 BRA `(.L_x_19) ;  /* 0x0000000c002c0947 */ /* 0x000fea0003800000 */
[----:B------:R-:W0:Y:S01]  /*16c0*/  LDC.64 R10, c[0x0][0x390] ;  /* 0x0000e400ff0a7b82 */ /* 0x000e220000000a00 */
[----:B------:R-:W1:Y:S01]  /*16d0*/  LDCU UR4, c[0x0][0x3a0] ;  /* 0x00007400ff0477ac */ /* 0x000e620008000800 */
[----:B------:R-:W-:Y:S02]  /*16e0*/  R2UR UR6, R30 ;  /* 0x000000001e0672ca */ /* 0x000fe400000e0000 */
[----:B------:R-:W-:Y:S01]  /*16f0*/  R2UR UR7, R31 ;  /* 0x000000001f0772ca */ /* 0x000fe200000e0000 */
[----:B-1----:R-:W-:-:S04]  /*1700*/  IMAD R3, R25, UR4, R9 ;  /* 0x0000000419037c24 */ /* 0x002fc8000f8e0209 */
[----:B0-----:R-:W-:-:S08]  /*1710*/  IMAD.WIDE R10, R3, 0x4, R10 ;  /* 0x00000004030a7825 */ /* 0x001fd000078e020a */
[----:B------:R-:W2:Y:S01]  /*1720*/  LDG.E R33, desc[UR6][R10.64] ;  /* 0x000000060a217981 */ /* 0x000ea2000c1e1900 */
[----:B------:R-:W-:Y:S01]  /*1730*/  BSSY.RECONVERGENT B2, `(.L_x_20) ;  /* 0x0000048000027945 */ /* 0x000fe20003800200 */
[C---:B--2---:R-:W-:Y:S01]  /*1740*/  FMUL R0, |R33|.reuse, 16777216 ;  /* 0x4b80000021007820 */ /* 0x044fe20000400200 */
[C---:B------:R-:W-:Y:S02]  /*1750*/  FSETP.GEU.AND P0, PT, |R33|.reuse, 1.175494350822287508e-38, PT ;  /* 0x008000002100780b */ /* 0x040fe40003f0e200 */
[----:B------:R-:W-:Y:S02]  /*1760*/  FSETP.NEU.AND P2, PT, R33, 1, PT ;  /* 0x3f8000002100780b */ /* 0x000fe40003f4d000 */
[----:B------:R-:W-:-:S05]  /*1770*/  FSEL R0, R0, |R33|, !P0 ;  /* 0x4000002100007208 */ /* 0x000fca0004000000 */
[----:B------:R-:W-:-:S05]  /*1780*/  VIADD R3, R0, 0xc0cafb0d ;  /* 0xc0cafb0d00037836 */ /* 0x000fca0000000000 */
[----:B------:R-:W-:-:S05]  /*1790*/  LOP3.LUT R3, R3, 0xff800000, RZ, 0xc0, !PT ;  /* 0xff80000003037812 */ /* 0x000fca00078ec0ff */
[----:B------:R-:W-:Y:S01]  /*17a0*/  IMAD.IADD R0, R0, 0x1, -R3 ;  /* 0x0000000100007824 */ /* 0x000fe200078e0a03 */
[----:B------:R-:W-:-:S03]  /*17b0*/  I2FP.F32.S32 R3, R3 ;  /* 0x0000000300037245 */ /* 0x000fc60000201400 */
[C---:B------:R-:W-:Y:S01]  /*17c0*/  FADD R13, R0.reuse, 1 ;  /* 0x3f800000000d7421 */ /* 0x040fe20000000000 */
[----:B------:R-:W-:Y:S01]  /*17d0*/  FADD R12, R0, -1 ;  /* 0xbf800000000c7421 */ /* 0x000fe20000000000 */
[----:B------:R-:W-:-:S03]  /*17e0*/  FSEL R0, RZ, -24, P0 ;  /* 0xc1c00000ff007808 */ /* 0x000fc60000000000 */
[----:B------:R-:W-:Y:S01]  /*17f0*/  FADD R14, R12, R12 ;  /* 0x0000000c0c0e7221 */ /* 0x000fe20000000000 */
[----:B------:R-:W0:Y:S01]  /*1800*/  MUFU.RCP R13, R13 ;  /* 0x0000000d000d7308 */ /* 0x000e220000001000 */
[----:B------:R-:W-:Y:S02]  /*1810*/  FFMA R0, R3, 1.1920928955078125e-07, R0 ;  /* 0x3400000003007823 */ /* 0x000fe40000000000 */
[----:B0-----:R-:W-:Y:S01]  /*1820*/  FMUL R11, R13, R14 ;  /* 0x0000000e0d0b7220 */ /* 0x001fe20000400000 */
[----:B------:R-:W-:-:S03]  /*1830*/  IMAD.MOV.U32 R14, RZ, RZ, 0x3a2c32e4 ;  /* 0x3a2c32e4ff0e7424 */ /* 0x000fc600078e00ff */
[----:B------:R-:W-:Y:S01]  /*1840*/  FADD R10, R12, -R11 ;  /* 0x8000000b0c0a7221 */ /* 0x000fe20000000000 */
[CC--:B------:R-:W-:Y:S01]  /*1850*/  FMUL R3, R11.reuse, R11.reuse ;  /* 0x0000000b0b037220 */ /* 0x0c0fe20000400000 */
[----:B------:R-:W-:Y:S02]  /*1860*/  FFMA R21, R11, 1.4426950216293334961, R0 ;  /* 0x3fb8aa3b0b157823 */ /* 0x000fe40000000000 */
[----:B------:R-:W-:Y:S01]  /*1870*/  FADD R15, R10, R10 ;  /* 0x0000000a0a0f7221 */ /* 0x000fe20000000000 */
[C---:B------:R-:W-:Y:S01]  /*1880*/  FFMA R10, R3.reuse, R14, 0.0032181653659790754318 ;  /* 0x3b52e7db030a7423 */ /* 0x040fe2000000000e */
[----:B------:R-:W-:Y:S02]  /*1890*/  FADD R0, R0, -R21 ;  /* 0x8000001500007221 */ /* 0x000fe40000000000 */
[----:B------:R-:W-:Y:S01]  /*18a0*/  FFMA R12, R12, -R11, R15 ;  /* 0x8000000b0c0c7223 */ /* 0x000fe2000000000f */
[----:B------:R-:W-:Y:S01]  /*18b0*/  FFMA R10, R3, R10, 0.018033718690276145935 ;  /* 0x3c93bb73030a7423 */ /* 0x000fe2000000000a */
[----:B------:R-:W-:-:S02]  /*18c0*/  FFMA R15, R11, 1.4426950216293334961, R0 ;  /* 0x3fb8aa3b0b0f7823 */ /* 0x000fc40000000000 */
[----:B------:R-:W-:Y:S01]  /*18d0*/  FMUL R12, R13, R12 ;  /* 0x0000000c0d0c7220 */ /* 0x000fe20000400000 */
[C---:B------:R-:W-:Y:S01]  /*18e0*/  FFMA R10, R3.reuse, R10, 0.12022458761930465698 ;  /* 0x3df6384f030a7423 */ /* 0x040fe2000000000a */
[----:B------:R-:W-:Y:S02]  /*18f0*/  IMAD.MOV.U32 R13, RZ, RZ, 0x391fcb8e ;  /* 0x391fcb8eff0d7424 */ /* 0x000fe400078e00ff */
[----:B------:R-:W-:Y:S01]  /*1900*/  FFMA R0, R12, 1.4426950216293334961, R15 ;  /* 0x3fb8aa3b0c007823 */ /* 0x000fe2000000000f */
[----:B------:R-:W-:-:S03]  /*1910*/  FMUL R10, R3, R10 ;  /* 0x0000000a030a7220 */ /* 0x000fc60000400000 */
[----:B------:R-:W-:Y:S01]  /*1920*/  FFMA R3, R11, 1.9251366722983220825e-08, R0 ;  /* 0x32a55e340b037823 */ /* 0x000fe20000000000 */
[----:B------:R-:W-:-:S04]  /*1930*/  FMUL R0, R10, 3 ;  /* 0x404000000a007820 */ /* 0x000fc80000400000 */
[----:B------:R-:W-:-:S04]  /*1940*/  FFMA R3, R12, R0, R3 ;  /* 0x000000000c037223 */ /* 0x000fc80000000003 */
[----:B------:R-:W-:-:S04]  /*1950*/  FFMA R10, R11, R10, R3 ;  /* 0x0000000a0b0a7223 */ /* 0x000fc80000000003 */
[----:B------:R-:W-:-:S04]  /*1960*/  FADD R0, R21, R10 ;  /* 0x0000000a15007221 */ /* 0x000fc80000000000 */
[----:B------:R-:W-:Y:S01]  /*1970*/  FMUL R3, R0, 1 ;  /* 0x3f80000000037820 */ /* 0x000fe20000400000 */
[----:B------:R-:W-:-:S03]  /*1980*/  FADD R21, -R21, R0 ;  /* 0x0000000015157221 */ /* 0x000fc60000000100 */
[----:B------:R-:W0:Y:S01]  /*1990*/  FRND R12, R3 ;  /* 0x00000003000c7307 */ /* 0x000e220000201000 */
[----:B------:R-:W-:Y:S01]  /*19a0*/  FADD R21, R10, -R21 ;  /* 0x800000150a157221 */ /* 0x000fe20000000000 */
[----:B------:R-:W-:Y:S01]  /*19b0*/  FADD R0, R0, -R3 ;  /* 0x8000000300007221 */ /* 0x000fe20000000000 */
[----:B------:R-:W-:-:S03]  /*19c0*/  FSETP.GEU.AND P1, PT, R3, RZ, PT ;  /* 0x000000ff0300720b */ /* 0x000fc60003f2e000 */
[----:B------:R-:W-:Y:S02]  /*19d0*/  FADD R0, R21, R0 ;  /* 0x0000000015007221 */ /* 0x000fe40000000000 */
[----:B------:R-:W1:Y:S01]  /*19e0*/  F2I.NTZ R10, R3 ;  /* 0x00000003000a7305 */ /* 0x000e620000203100 */
[----:B0-----:R-:W-:Y:S01]  /*19f0*/  FADD R11, R3, -R12 ;  /* 0x8000000c030b7221 */ /* 0x001fe20000000000 */
[----:B------:R-:W-:-:S03]  /*1a00*/  FSETP.GT.AND P0, PT, R12, RZ, PT ;  /* 0x000000ff0c00720b */ /* 0x000fc60003f04000 */
[----:B------:R-:W-:-:S04]  /*1a10*/  FADD R0, R0, R11 ;  /* 0x0000000b00007221 */ /* 0x000fc80000000000 */
[C---:B------:R-:W-:Y:S01]  /*1a20*/  FFMA R11, R0.reuse, R13, 0.0013391353422775864601 ;  /* 0x3aaf85ed000b7423 */ /* 0x040fe2000000000d */
[----:B------:R-:W-:Y:S02]  /*1a30*/  SEL R13, RZ, 0x83000000, P0 ;  /* 0x83000000ff0d7807 */ /* 0x000fe40000000000 */
[----:B------:R-:W-:Y:S01]  /*1a40*/  FSETP.GT.AND P0, PT, |R3|, 152, PT ;  /* 0x431800000300780b */ /* 0x000fe20003f04200 */
[C---:B------:R-:W-:Y:S02]  /*1a50*/  FFMA R11, R0.reuse, R11, 0.0096188392490148544312 ;  /* 0x3c1d9856000b7423 */ /* 0x040fe4000000000b */
[----:B------:R-:W-:Y:S02]  /*1a60*/  VIADD R12, R13, 0x7f000000 ;  /* 0x7f0000000d0c7836 */ /* 0x000fe40000000000 */
[----:B------:R-:W-:Y:S01]  /*1a70*/  FFMA R11, R0, R11, 0.055503588169813156128 ;  /* 0x3d6357bb000b7423 */ /* 0x000fe2000000000b */
[----:B-1----:R-:W-:-:S03]  /*1a80*/  IMAD R10, R10, 0x800000, -R13 ;  /* 0x008000000a0a7824 */ /* 0x002fc600078e0a0d */
[----:B------:R-:W-:-:S04]  /*1a90*/  FFMA R11, R0, R11, 0.24022644758224487305 ;  /* 0x3e75fdec000b7423 */ /* 0x000fc8000000000b */
[----:B------:R-:W-:-:S04]  /*1aa0*/  FFMA R11, R0, R11, 0.69314718246459960938 ;  /* 0x3f317218000b7423 */ /* 0x000fc8000000000b */
[----:B------:R-:W-:-:S04]  /*1ab0*/  FFMA R11, R0, R11, 1 ;  /* 0x3f800000000b7423 */ /* 0x000fc8000000000b */
[----:B------:R-:W-:-:S04]  /*1ac0*/  FMUL R11, R11, R12 ;  /* 0x0000000c0b0b7220 */ /* 0x000fc80000400000 */
[----:B------:R-:W-:Y:S01]  /*1ad0*/  FMUL R11, R11, R10 ;  /* 0x0000000a0b0b7220 */ /* 0x000fe20000400000 */
[----:B------:R-:W-:Y:S01]  /*1ae0*/  IMAD.MOV.U32 R10, RZ, RZ, 0x3f800000 ;  /* 0x3f800000ff0a7424 */ /* 0x000fe200078e00ff */
[----:B------:R-:W-:Y:S01]  /*1af0*/  @P0 FSEL R11, RZ, +INF , !P1 ;  /* 0x7f800000ff0b0808 */ /* 0x000fe20004800000 */
[----:B------:R-:W-:Y:S06]  /*1b00*/  @!P2 BRA `(.L_x_21) ;  /* 0x000000000028a947 */ /* 0x000fec0003800000 */
[----:B------:R-:W-:-:S13]  /*1b10*/  FSETP.NAN.AND P0, PT, |R33|, |R33|, PT ;  /* 0x400000212100720b */ /* 0x000fda0003f08200 */
[----:B------:R-:W-:Y:S01]  /*1b20*/  @P0 FADD R10, R33, 1 ;  /* 0x3f800000210a0421 */ /* 0x000fe20000000000 */
[----:B------:R-:W-:Y:S06]  /*1b30*/  @P0 BRA `(.L_x_21) ;  /* 0x00000000001c0947 */ /* 0x000fec0003800000 */
[----:B------:R-:W-:-:S04]  /*1b40*/  FSETP.NEU.AND P0, PT, |R33|, +INF , PT ;  /* 0x7f8000002100780b */ /* 0x000fc80003f0d200 */
[----:B------:R-:W-:-:S13]  /*1b50*/  FSETP.NEU.AND P0, PT, R33, RZ, P0 ;  /* 0x000000ff2100720b */ /* 0x000fda000070d000 */
[----:B------:R-:W-:Y:S01]  /*1b60*/  @!P0 FADD R10, R33, R33 ;  /* 0x00000021210a8221 */ /* 0x000fe20000000000 */
[----:B------:R-:W-:Y:S06]  /*1b70*/  @!P0 BRA `(.L_x_21) ;  /* 0x00000000000c8947 */ /* 0x000fec0003800000 */
[----:B------:R-:W-:Y:S01]  /*1b80*/  FSETP.GEU.AND P0, PT, R33, RZ, PT ;  /* 0x000000ff2100720b */ /* 0x000fe20003f0e000 */
[----:B------:R-:W-:-:S12]  /*1b90*/  IMAD.MOV.U32 R10, RZ, RZ, R11 ;  /* 0x000000ffff0a7224 */ /* 0x000fd800078e000b */
[----:B------:R-:W-:-:S07]  /*1ba0*/  @!P0 FADD R10, -R11, -RZ ;  /* 0x800000ff0b0a8221 */ /* 0x000fce0000000100 */
.L_x_21:
[----:B------:R-:W-:Y:S05]  /*1bb0*/  BSYNC.RECONVERGENT B2 ;  /* 0x0000000000027941 */ /* 0x000fea0003800200 */
.L_x_20:
[----:B------:R-:W0:Y:S01]  /*1bc0*/  LDC.64 R12, c[0x0][0x398] ;  /* 0x0000e600ff0c7b82 */ /* 0x000e220000000a00 */
[C---:B------:R-:W-:Y:S02]  /*1bd0*/  R2UR UR8, R30.reuse ;  /* 0x000000001e0872ca */ /* 0x040fe400000e0000 */
[C---:B------:R-:W-:Y:S02]  /*1be0*/  R2UR UR9, R31.reuse ;  /* 0x000000001f0972ca */ /* 0x040fe400000e0000 */
[C---:B------:R-:W-:Y:S02]  /*1bf0*/  R2UR UR10, R30.reuse ;  /* 0x000000001e0a72ca */ /* 0x040fe400000e0000 */
[C---:B------:R-:W-:Y:S02]  /*1c00*/  R2UR UR11, R31.reuse ;  /* 0x000000001f0b72ca */ /* 0x040fe400000e0000 */
[----:B------:R-:W-:Y:S02]  /*1c10*/  R2UR UR6, R30 ;  /* 0x000000001e0672ca */ /* 0x000fe400000e0000 */
[----:B------:R-:W-:-:S02]  /*1c20*/  R2UR UR7, R31 ;  /* 0x000000001f0772ca */ /* 0x000fc400000e0000 */
[----:B------:R-:W-:Y:S02]  /*1c30*/  R2UR UR4, R30 ;  /* 0x000000001e0472ca */ /* 0x000fe400000e0000 */
[----:B------:R-:W-:Y:S01]  /*1c40*/  R2UR UR5, R31 ;  /* 0x000000001f0572ca */ /* 0x000fe200000e0000 */
[----:B------:R-:W2:Y:S01]  /*1c50*/  LDG.E R11, desc[UR8][R6.64+0x8] ;  /* 0x00000808060b7981 */ /* 0x000ea2000c1e1900 */
[----:B0-----:R-:W-:-:S11]  /*1c60*/  IMAD.WIDE.U32 R12, R9, 0xc, R12 ;  /* 0x0000000c090c7825 */ /* 0x001fd600078e000c */
[----:B------:R-:W3:Y:S04]  /*1c70*/  LDG.E R0, desc[UR4][R6.64+0x4] ;  /* 0x0000040406007981 */ /* 0x000ee8000c1e1900 */
[----:B------:R-:W2:Y:S04]  /*1c80*/  LDG.E R14, desc[UR10][R12.64+0x8] ;  /* 0x0000080a0c0e7981 */ /* 0x000ea8000c1e1900 */
[----:B------:R-:W3:Y:S01]  /*1c90*/  LDG.E R3, desc[UR6][R12.64+0x4] ;  /* 0x000004060c037981 */ /* 0x000ee2000c1e1900 */
[----:B------:R-:W-:Y:S01]  /*1ca0*/  BSSY.RECONVERGENT B2, `(.L_x_22) ;  /* 0x0000011000027945 */ /* 0x000fe20003800200 */
[----:B--2---:R-:W-:Y:S01]  /*1cb0*/  FADD R11, R11, -R14 ;  /* 0x8000000e0b0b7221 */ /* 0x004fe20000000000 */
[----:B---3--:R-:W-:-:S03]  /*1cc0*/  FADD R0, R0, -R3 ;  /* 0x8000000300007221 */ /* 0x008fc60000000000 */
[----:B------:R-:W-:-:S04]  /*1cd0*/  FMUL R11, R11, R11 ;  /* 0x0000000b0b0b7220 */ /* 0x000fc80000400000 */
[----:B------:R-:W-:-:S04]  /*1ce0*/  FFMA R3, R0, R0, R11 ;  /* 0x0000000000037223 */ /* 0x000fc8000000000b */
[----:B------:R-:W-:Y:S01]  /*1cf0*/  VIADD R0, R3, 0xf3000000 ;  /* 0xf300000003007836 */ /* 0x000fe20000000000 */
[----:B------:R0:W1:Y:S04]  /*1d00*/  MUFU.RSQ R14, R3 ;  /* 0x00000003000e7308 */ /* 0x0000680000001400 */
[----:B------:R-:W-:-:S13]  /*1d10*/  ISETP.GT.U32.AND P0, PT, R0, 0x727fffff, PT ;  /* 0x727fffff0000780c */ /* 0x000fda0003f04070 */
[----:B01----:R-:W-:Y:S05]  /*1d20*/  @!P0 BRA `(.L_x_23) ;  /* 0x0000000000108947 */ /* 0x003fea0003800000 */
[----:B------:R-:W-:Y:S01]  /*1d30*/  IMAD.MOV.U32 R0, RZ, RZ, R3 ;  /* 0x000000ffff007224 */ /* 0x000fe200078e0003 */
[----:B------:R-:W-:-:S07]  /*1d40*/  MOV R20, 0x1d60 ;  /* 0x00001d6000147802 */ /* 0x000fce0000000f00 */
[----:B------:R-:W-:Y:S05]  /*1d50*/  CALL.REL.NOINC `($__internal_1_$__cuda_sm20_sqrt_rn_f32_slowpath) ;  /* 0x00000054000c7944 */ /* 0x000fea0003c00000 */
[----:B------:R-:W-:Y:S05]  /*1d60*/  BRA `(.L_x_24) ;  /* 0x0000000000107947 */ /* 0x000fea0003800000 */
.L_x_23:
[----:B------:R-:W-:Y:S01]  /*1d70*/  FMUL.FTZ R0, R3, R14 ;  /* 0x0000000e03007220 */ /* 0x000fe20000410000 */
[----:B------:R-:W-:-:S03]  /*1d80*/  FMUL.FTZ R11, R14, 0.5 ;  /* 0x3f0000000e0b7820 */ /* 0x000fc60000410000 */
[----:B------:R-:W-:-:S04]  /*1d90*/  FFMA R3, -R0, R0, R3 ;  /* 0x0000000000037223 */ /* 0x000fc80000000103 */
[----:B------:R-:W-:-:S07]  /*1da0*/  FFMA R0, R3, R11, R0 ;  /* 0x0000000b03007223 */ /* 0x000fce0000000000 */
.L_x_24:
[----:B------:R-:W-:Y:S05]  /*1db0*/  BSYNC.RECONVERGENT B2 ;  /* 0x0000000000027941 */ /* 0x000fea0003800200 */
.L_x_22:
[----:B------:R-:W-:Y:S01]  /*1dc0*/  VIADD R3, R0, 0x1800000 ;  /* 0x0180000000037836 */ /* 0x000fe20000000000 */
[----:B------:R-:W-:Y:S04]  /*1dd0*/  BSSY.RECONVERGENT B2, `(.L_x_25) ;  /* 0x000000d000027945 */ /* 0x000fe80003800200 */
[----:B------:R-:W-:-:S04]  /*1de0*/  LOP3.LUT R3, R3, 0x7f800000, RZ, 0xc0, !PT ;  /* 0x7f80000003037812 */ /* 0x000fc800078ec0ff */
[----:B------:R-:W-:-:S13]  /*1df0*/  ISETP.GT.U32.AND P0, PT, R3, 0x1ffffff, PT ;  /* 0x01ffffff0300780c */ /* 0x000fda0003f04070 */
[----:B------:R-:W-:Y:S05]  /*1e00*/  @P0 BRA `(.L_x_26) ;  /* 0x0000000000140947 */ /* 0x000fea0003800000 */
[----:B------:R-:W-:Y:S01]  /*1e10*/  IMAD.MOV.U32 R3, RZ, RZ, R0 ;  /* 0x000000ffff037224 */ /* 0x000fe200078e0000 */
[----:B------:R-:W-:-:S07]  /*1e20*/  MOV R15, 0x1e40 ;  /* 0x00001e40000f7802 */ /* 0x000fce0000000f00 */
[----:B------:R-:W-:Y:S05]  /*1e30*/  CALL.REL.NOINC `($__internal_0_$__cuda_sm20_rcp_rn_f32_slowpath) ;  /* 0x0000005000007944 */ /* 0x000fea0003c00000 */
[----:B------:R-:W-:Y:S01]  /*1e40*/  IMAD.MOV.U32 R3, RZ, RZ, R11 ;  /* 0x000000ffff037224 */ /* 0x000fe200078e000b */
[----:B------:R-:W-:Y:S06]  /*1e50*/  BRA `(.L_x_27) ;  /* 0x0000000000107947 */ /* 0x000fec0003800000 */
.L_x_26:
[----:B------:R-:W0:Y:S02]  /*1e60*/  MUFU.RCP R3, R0 ;  /* 0x0000000000037308 */ /* 0x000e240000001000 */
[----:B0-----:R-:W-:-:S04]  /*1e70*/  FFMA R11, R3, R0, -1 ;  /* 0xbf800000030b7423 */ /* 0x001fc80000000000 */
[----:B------:R-:W-:-:S04]  /*1e80*/  FADD.FTZ R12, -R11, -RZ ;  /* 0x800000ff0b0c7221 */ /* 0x000fc80000010100 */
[----:B------:R-:W-:-:S07]  /*1e90*/  FFMA R3, R3, R12, R3 ;  /* 0x0000000c03037223 */ /* 0x000fce0000000003 */
.L_x_27:
[----:B------:R-:W-:Y:S05]  /*1ea0*/  BSYNC.RECONVERGENT B2 ;  /* 0x0000000000027941 */ /* 0x000fea0003800200 */
.L_x_25:
[----:B------:R-:W-:Y:S01]  /*1eb0*/  FSETP.NEU.AND P0, PT, R3, 1, PT ;  /* 0x3f8000000300780b */ /* 0x000fe20003f0d000 */
[----:B------:R-:W-:Y:S01]  /*1ec0*/  BSSY.RECONVERGENT B2, `(.L_x_28) ;  /* 0x0000044000027945 */ /* 0x000fe20003800200 */
[----:B------:R-:W-:-:S11]  /*1ed0*/  IMAD.MOV.U32 R11, RZ, RZ, 0x3f800000 ;  /* 0x3f800000ff0b7424 */ /* 0x000fd600078e00ff */
[----:B------:R-:W-:Y:S05]  /*1ee0*/  @!P0 BRA `(.L_x_29) ;  /* 0x0000000400048947 */ /* 0x000fea0003800000 */
[----:B------:R-:W-:-:S13]  /*1ef0*/  FSETP.NAN.AND P0, PT, |R3|, |R3|, PT ;  /* 0x400000030300720b */ /* 0x000fda0003f08200 */
[----:B------:R-:W-:Y:S01]  /*1f00*/  @P0 FADD R11, R3, 2 ;  /* 0x40000000030b0421 */ /* 0x000fe20000000000 */
[----:B------:R-:W-:Y:S06]  /*1f10*/  @P0 BRA `(.L_x_29) ;  /* 0x0000000000f80947 */ /* 0x000fec0003800000 */
[C---:B------:R-:W-:Y:S01]  /*1f20*/  FMUL R0, |R3|.reuse, 16777216 ;  /* 0x4b80000003007820 */ /* 0x040fe20000400200 */
[----:B------:R-:W-:Y:S01]  /*1f30*/  FSETP.GEU.AND P0, PT, |R3|, 1.175494350822287508e-38, PT ;  /* 0x008000000300780b */ /* 0x000fe20003f0e200 */
[----:B------:R-:W-:-:S03]  /*1f40*/  IMAD.MOV.U32 R20, RZ, RZ, 0x3a2c32e4 ;  /* 0x3a2c32e4ff147424 */ /* 0x000fc600078e00ff */
[----:B------:R-:W-:-:S05]  /*1f50*/  FSEL R0, R0, |R3|, !P0 ;  /* 0x4000000300007208 */ /* 0x000fca0004000000 */
[----:B------:R-:W-:-:S05]  /*1f60*/  VIADD R11, R0, 0xc0cafb0d ;  /* 0xc0cafb0d000b7836 */ /* 0x000fca0000000000 */
[----:B------:R-:W-:-:S05]  /*1f70*/  LOP3.LUT R11, R11, 0xff800000, RZ, 0xc0, !PT ;  /* 0xff8000000b0b7812 */ /* 0x000fca00078ec0ff */
[----:B------:R-:W-:Y:S01]  /*1f80*/  IMAD.IADD R0, R0, 0x1, -R11 ;  /* 0x0000000100007824 */ /* 0x000fe200078e0a0b */
[----:B------:R-:W-:-:S03]  /*1f90*/  I2FP.F32.S32 R11, R11 ;  /* 0x0000000b000b7245 */ /* 0x000fc60000201400 */
[C---:B------:R-:W-:Y:S01]  /*1fa0*/  FADD R13, R0.reuse, 1 ;  /* 0x3f800000000d7421 */ /* 0x040fe20000000000 */
[----:B------:R-:W-:Y:S01]  /*1fb0*/  FADD R12, R0, -1 ;  /* 0xbf800000000c7421 */ /* 0x000fe20000000000 */
[----:B------:R-:W-:Y:S02]  /*1fc0*/  FSEL R0, RZ, -24, P0 ;  /* 0xc1c00000ff007808 */ /* 0x000fe40000000000 */
[----:B------:R-:W-:Y:S01]  /*1fd0*/  FSETP.NEU.AND P0, PT, |R3|, +INF , PT ;  /* 0x7f8000000300780b */ /* 0x000fe20003f0d200 */
[----:B------:R-:W-:Y:S01]  /*1fe0*/  FADD R14, R12, R12 ;  /* 0x0000000c0c0e7221 */ /* 0x000fe20000000000 */
[----:B------:R-:W0:Y:S01]  /*1ff0*/  MUFU.RCP R13, R13 ;  /* 0x0000000d000d7308 */ /* 0x000e220000001000 */
[----:B------:R-:W-:Y:S01]  /*2000*/  FFMA R0, R11, 1.1920928955078125e-07, R0 ;  /* 0x340000000b007823 */ /* 0x000fe20000000000 */
[----:B------:R-:W-:-:S13]  /*2010*/  FSETP.NEU.AND P0, PT, R3, RZ, P0 ;  /* 0x000000ff0300720b */ /* 0x000fda000070d000 */
[----:B------:R-:W-:Y:S01]  /*2020*/  @!P0 FADD R3, R3, R3 ;  /* 0x0000000303038221 */ /* 0x000fe20000000000 */
[----:B0-----:R-:W-:-:S04]  /*2030*/  FMUL R15, R13, R14 ;  /* 0x0000000e0d0f7220 */ /* 0x001fc80000400000 */
        /* <DEDUP_REMOVED lines=10> */
[----:B------:R-:W-:-:S03]  /*20e0*/  FFMA R14, R11, R14, 0.12022458761930465698 ;  /* 0x3df6384f0b0e7423 */ /* 0x000fc6000000000e */
[----:B------:R-:W-:Y:S01]  /*20f0*/  FFMA R0, R12, 1.4426950216293334961, R21 ;  /* 0x3fb8aa3b0c007823 */ /* 0x000fe20000000015 */
[----:B------:R-:W-:-:S03]  /*2100*/  FMUL R14, R11, R14 ;  /* 0x0000000e0b0e7220 */ /* 0x000fc60000400000 */
[----:B------:R-:W-:Y:S01]  /*2110*/  FFMA R13, R15, 1.9251366722983220825e-08, R0 ;  /* 0x32a55e340f0d7823 */ /* 0x000fe20000000000 */
[----:B------:R-:W-:-:S04]  /*2120*/  FMUL R11, R14, 3 ;  /* 0x404000000e0b7820 */ /* 0x000fc80000400000 */
[----:B------:R-:W-:Y:S01]  /*2130*/  FFMA R11, R12, R11, R13 ;  /* 0x0000000b0c0b7223 */ /* 0x000fe2000000000d */
[----:B------:R-:W-:-:S03]  /*2140*/  IMAD.MOV.U32 R13, RZ, RZ, 0x391fcb8e ;  /* 0x391fcb8eff0d7424 */ /* 0x000fc600078e00ff */
[----:B------:R-:W-:-:S04]  /*2150*/  FFMA R14, R15, R14, R11 ;  /* 0x0000000e0f0e7223 */ /* 0x000fc8000000000b */
[----:B------:R-:W-:-:S04]  /*2160*/  FADD R0, R33, R14 ;  /* 0x0000000e21007221 */ /* 0x000fc80000000000 */
[----:B------:R-:W-:Y:S01]  /*2170*/  FMUL R11, R0, 2 ;  /* 0x40000000000b7820 */ /* 0x000fe20000400000 */
[----:B------:R-:W-:-:S03]  /*2180*/  FADD R33, -R33, R0 ;  /* 0x0000000021217221 */ /* 0x000fc60000000100 */
[----:B------:R-:W0:Y:S01]  /*2190*/  FRND R12, R11 ;  /* 0x0000000b000c7307 */ /* 0x000e220000201000 */
[----:B------:R-:W-:Y:S01]  /*21a0*/  FADD R33, R14, -R33 ;  /* 0x800000210e217221 */ /* 0x000fe20000000000 */
[----:B------:R-:W-:Y:S01]  /*21b0*/  FFMA R0, R0, 2, -R11 ;  /* 0x4000000000007823 */ /* 0x000fe2000000080b */
[----:B------:R-:W-:-:S03]  /*21c0*/  FSETP.GT.AND P2, PT, |R11|, 152, PT ;  /* 0x431800000b00780b */ /* 0x000fc60003f44200 */
[----:B------:R-:W-:Y:S01]  /*21d0*/  FFMA R33, R33, 2, R0 ;  /* 0x4000000021217823 */ /* 0x000fe20000000000 */
[----:B0-----:R-:W-:Y:S01]  /*21e0*/  FADD R0, R11, -R12 ;  /* 0x8000000c0b007221 */ /* 0x001fe20000000000 */
[----:B------:R-:W-:-:S03]  /*21f0*/  FSETP.GT.AND P1, PT, R12, RZ, PT ;  /* 0x000000ff0c00720b */ /* 0x000fc60003f24000 */
[----:B------:R-:W-:Y:S01]  /*2200*/  FADD R0, R0, R33 ;  /* 0x0000002100007221 */ /* 0x000fe20000000000 */
[----:B------:R-:W-:Y:S02]  /*2210*/  SEL R12, RZ, 0x83000000, P1 ;  /* 0x83000000ff0c7807 */ /* 0x000fe40000800000 */
[----:B------:R-:W-:Y:S01]  /*2220*/  FSETP.GEU.AND P1, PT, R11, RZ, PT ;  /* 0x000000ff0b00720b */ /* 0x000fe20003f2e000 */
[----:B------:R-:W-:Y:S02]  /*2230*/  FFMA R13, R0, R13, 0.0013391353422775864601 ;  /* 0x3aaf85ed000d7423 */ /* 0x000fe4000000000d */
[----:B------:R-:W-:Y:S02]  /*2240*/  VIADD R14, R12, 0x7f000000 ;  /* 0x7f0000000c0e7836 */ /* 0x000fe40000000000 */
[C---:B------:R-:W-:Y:S02]  /*2250*/  FFMA R15, R0.reuse, R13, 0.0096188392490148544312 ;  /* 0x3c1d9856000f7423 */ /* 0x040fe4000000000d */
[----:B------:R0:W1:Y:S02]  /*2260*/  F2I.NTZ R13, R11 ;  /* 0x0000000b000d7305 */ /* 0x0000640000203100 */
[----:B------:R-:W-:-:S04]  /*2270*/  FFMA R15, R0, R15, 0.055503588169813156128 ;  /* 0x3d6357bb000f7423 */ /* 0x000fc8000000000f */
[----:B------:R-:W-:Y:S01]  /*2280*/  FFMA R15, R0, R15, 0.24022644758224487305 ;  /* 0x3e75fdec000f7423 */ /* 0x000fe2000000000f */
[----:B0-----:R-:W-:-:S03]  /*2290*/  FSEL R11, RZ, +INF , !P1 ;  /* 0x7f800000ff0b7808 */ /* 0x001fc60004800000 */
[----:B------:R-:W-:-:S04]  /*22a0*/  FFMA R15, R0, R15, 0.69314718246459960938 ;  /* 0x3f317218000f7423 */ /* 0x000fc8000000000f */
[----:B------:R-:W-:Y:S01]  /*22b0*/  FFMA R15, R0, R15, 1 ;  /* 0x3f800000000f7423 */ /* 0x000fe2000000000f */
[----:B-1----:R-:W-:-:S03]  /*22c0*/  IMAD R13, R13, 0x800000, -R12 ;  /* 0x008000000d0d7824 */ /* 0x002fc600078e0a0c */
[----:B------:R-:W-:-:S04]  /*22d0*/  FMUL R14, R14, R15 ;  /* 0x0000000f0e0e7220 */ /* 0x000fc80000400000 */
[----:B------:R-:W-:Y:S01]  /*22e0*/  @!P2 FMUL R11, R13, R14 ;  /* 0x0000000e0d0ba220 */ /* 0x000fe20000400000 */
[----:B------:R-:W-:-:S07]  /*22f0*/  @!P0 LOP3.LUT R11, R3, 0x7fffffff, RZ, 0xc0, !PT ;  /* 0x7fffffff030b8812 */ /* 0x000fce00078ec0ff */
.L_x_29:
[----:B------:R-:W-:Y:S05]  /*2300*/  BSYNC.RECONVERGENT B2 ;  /* 0x0000000000027941 */ /* 0x000fea0003800200 */
.L_x_28:
[----:B------:R-:W-:Y:S01]  /*2310*/  R2UR UR4, R30 ;  /* 0x000000001e0472ca */ /* 0x000fe200000e0000 */
[----:B------:R-:W-:Y:S01]  /*2320*/  IMAD.WIDE.U32 R12, R9, 0x4, R4 ;  /* 0x00000004090c7825 */ /* 0x000fe200078e0004 */
[----:B------:R-:W-:-:S03]  /*2330*/  R2UR UR5, R31 ;  /* 0x000000001f0572ca */ /* 0x000fc600000e0000 */
[----:B------:R-:W-:-:S04]  /*2340*/  FMUL R11, R11, R10 ;  /* 0x0000000a0b0b7220 */ /* 0x000fc80000400000 */
[----:B------:R-:W-:-:S06]  /*2350*/  FADD R8, R8, R11 ;  /* 0x0000000b08087221 */ /* 0x000fcc0000000000 */
[----:B------:R0:W-:Y:S02]  /*2360*/  ST.E desc[UR4][R12.64], R11 ;  /* 0x0000000b0c007985 */ /* 0x0001e4000c101904 */
.L_x_19:
[----:B------:R-:W-:Y:S05]  /*2370*/  BSYNC.RECONVERGENT B1 ;  /* 0x0000000000017941 */ /* 0x000fea0003800200 */
.L_x_18:
[----:B------:R-:W1:Y:S01]  /*2380*/  LDCU UR4, c[0x0][0x3a0] ;  /* 0x00007400ff0477ac */ /* 0x000e620008000800 */
[----:B------:R-:W-:-:S05]  /*2390*/  VIADD R9, R9, 0x1 ;  /* 0x0000000109097836 */ /* 0x000fca0000000000 */
[----:B-1----:R-:W-:-:S13]  /*23a0*/  ISETP.NE.AND P0, PT, R9, UR4, PT ;  /* 0x0000000409007c0c */ /* 0x002fda000bf05270 */
[----:B------:R-:W-:Y:S05]  /*23b0*/  @P0 BRA `(.L_x_30) ;  /* 0xfffffff000a00947 */ /* 0x000fea000383ffff */
[----:B------:R-:W-:Y:S05]  /*23c0*/  BSYNC.RECONVERGENT B0 ;  /* 0x0000000000007941 */ /* 0x000fea0003800200 */
.L_x_17:
[C---:B------:R-:W-:Y:S02]  /*23d0*/  R2UR UR4, R30.reuse ;  /* 0x000000001e0472ca */ /* 0x040fe400000e0000 */
[C---:B------:R-:W-:Y:S02]  /*23e0*/  R2UR UR5, R31.reuse ;  /* 0x000000001f0572ca */ /* 0x040fe400000e0000 */
[C---:B------:R-:W-:Y:S02]  /*23f0*/  R2UR UR8, R30.reuse ;  /* 0x000000001e0872ca */ /* 0x040fe400000e0000 */
[C---:B------:R-:W-:Y:S02]  /*2400*/  R2UR UR9, R31.reuse ;  /* 0x000000001f0972ca */ /* 0x040fe400000e0000 */
[----:B------:R-:W-:Y:S02]  /*2410*/  R2UR UR6, R30 ;  /* 0x000000001e0672ca */ /* 0x000fe400000e0000 */
[----:B------:R-:W-:-:S05]  /*2420*/  R2UR UR7, R31 ;  /* 0x000000001f0772ca */ /* 0x000fca00000e0000 */
[----:B------:R-:W2:Y:S04]  /*2430*/  LDG.E.64 R6, desc[UR4][R22.64] ;  /* 0x0000000416067981 */ /* 0x000ea8000c1e1b00 */
[----:B0-----:R-:W3:Y:S04]  /*2440*/  LDG.E.64 R12, desc[UR8][R22.64+0x10] ;  /* 0x00001008160c7981 */ /* 0x001ee8000c1e1b00 */
[----:B------:R-:W4:Y:S01]  /*2450*/  LDG.E.64 R10, desc[UR6][R22.64+0x8] ;  /* 0x00000806160a7981 */ /* 0x000f22000c1e1b00 */
[----:B------:R-:W-:Y:S04]  /*2460*/  BSSY.RECONVERGENT B7, `(.L_x_31) ;  /* 0x0000046000077945 */ /* 0x000fe80003800200 */
[----:B------:R-:W-:Y:S01]  /*2470*/  BSSY.RELIABLE B8, `(.L_x_32) ;  /* 0x000002d000087945 */ /* 0x000fe20003800100 */
[----:B------:R-:W-:Y:S01]  /*2480*/  IMAD.MOV.U32 R25, RZ, RZ, RZ ;  /* 0x000000ffff197224 */ /* 0x000fe200078e00ff */
[----:B--2---:R-:W-:Y:S01]  /*2490*/  SHF.R.U32.HI R0, RZ, 0x2, R7 ;  /* 0x00000002ff007819 */ /* 0x004fe20000011607 */
[----:B------:R-:W-:-:S03]  /*24a0*/  VIADD R6, R6, 0x587c5 ;  /* 0x000587c506067836 */ /* 0x000fc60000000000 */
[----:B------:R-:W-:Y:S01]  /*24b0*/  LOP3.LUT R0, R0, R7, RZ, 0x3c, !PT ;  /* 0x0000000700007212 */ /* 0x000fe200078e3cff */
[----:B---3--:R-:W-:Y:S01]  /*24c0*/  IMAD.MOV.U32 R15, RZ, RZ, R12 ;  /* 0x000000ffff0f7224 */ /* 0x008fe200078e000c */
[----:B------:R-:W-:Y:S01]  /*24d0*/  SHF.L.U32 R3, R13, 0x4, RZ ;  /* 0x000000040d037819 */ /* 0x000fe200000006ff */
[----:B----4-:R-:W-:Y:S02]  /*24e0*/  IMAD.MOV.U32 R14, RZ, RZ, R11 ;  /* 0x000000ffff0e7224 */ /* 0x010fe400078e000b */
[----:B------:R-:W-:-:S03]  /*24f0*/  IMAD.SHL.U32 R7, R0, 0x2, RZ ;  /* 0x0000000200077824 */ /* 0x000fc600078e00ff */
[----:B------:R0:W-:Y:S02]  /*2500*/  STG.E.64 desc[UR4][R22.64+0x8], R14 ;  /* 0x0000080e16007986 */ /* 0x0001e4000c101b04 */
[----:B------:R-:W-:Y:S01]  /*2510*/  LOP3.LUT R0, R0, R7, R3, 0x96, !PT ;  /* 0x0000000700007212 */ /* 0x000fe200078e9603 */
[----:B------:R-:W-:Y:S02]  /*2520*/  IMAD.MOV.U32 R7, RZ, RZ, R10 ;  /* 0x000000ffff077224 */ /* 0x000fe400078e000a */
[----:B------:R-:W-:Y:S01]  /*2530*/  IMAD.MOV.U32 R10, RZ, RZ, R13 ;  /* 0x000000ffff0a7224 */ /* 0x000fe200078e000d */
[----:B------:R-:W-:Y:S01]  /*2540*/  LOP3.LUT R11, R0, R13, RZ, 0x3c, !PT ;  /* 0x0000000d000b7212 */ /* 0x000fe200078e3cff */
[----:B------:R-:W-:Y:S01]  /*2550*/  IMAD.MOV.U32 R3, RZ, RZ, 0x2f800000 ;  /* 0x2f800000ff037424 */ /* 0x000fe200078e00ff */
[----:B------:R0:W-:Y:S03]  /*2560*/  STG.E.64 desc[UR8][R22.64], R6 ;  /* 0x0000000616007986 */ /* 0x0001e6000c101b08 */
[----:B------:R-:W-:Y:S01]  /*2570*/  IMAD.IADD R0, R11, 0x1, R6 ;  /* 0x000000010b007824 */ /* 0x000fe200078e0206 */
[----:B------:R0:W-:Y:S04]  /*2580*/  STG.E.64 desc[UR6][R22.64+0x10], R10 ;  /* 0x0000100a16007986 */ /* 0x0001e8000c101b06 */
[----:B------:R-:W-:-:S05]  /*2590*/  I2FP.F32.U32 R0, R0 ;  /* 0x0000000000007245 */ /* 0x000fca0000201000 */
[----:B------:R-:W-:-:S04]  /*25a0*/  FFMA R3, R0, R3, 1.1641532182693481445e-10 ;  /* 0x2f00000000037423 */ /* 0x000fc80000000003 */
[----:B------:R-:W-:-:S07]  /*25b0*/  FMUL R3, R8, R3 ;  /* 0x0000000308037220 */ /* 0x000fce0000400000 */
.L_x_36:
[----:B------:R-:W-:Y:S02]  /*25c0*/  R2UR UR4, R30 ;  /* 0x000000001e0472ca */ /* 0x000fe400000e0000 */
[----:B------:R-:W-:Y:S02]  /*25d0*/  R2UR UR5, R31 ;  /* 0x000000001f0572ca */ /* 0x000fe400000e0000 */
[----:B0-----:R-:W-:-:S05]  /*25e0*/  IADD3 R6, P0, PT, R25, R2, RZ ;  /* 0x0000000219067210 */ /* 0x001fca0007f1e0ff */
[----:B------:R-:W-:-:S06]  /*25f0*/  IMAD.X R7, RZ, RZ, R24, P0 ;  /* 0x000000ffff077224 */ /* 0x000fcc00000e0618 */
[----:B------:R-:W2:Y:S01]  /*2600*/  LD.E.U8 R6, desc[UR4][R6.64] ;  /* 0x0000000406067980 */ /* 0x000ea2000c101100 */
[----:B------:R-:W-:Y:S01]  /*2610*/  BSSY.RELIABLE B9, `(.L_x_33) ;  /* 0x000000e000097945 */ /* 0x000fe20003800100 */
[----:B--2---:R-:W-:-:S13]  /*2620*/  ISETP.NE.AND P0, PT, R6, RZ, PT ;  /* 0x000000ff0600720c */ /* 0x004fda0003f05270 */
[----:B------:R-:W-:Y:S05]  /*2630*/  @P0 BRA `(.L_x_34) ;  /* 0x00000000002c0947 */ /* 0x000fea0003800000 */
[----:B------:R-:W-:Y:S01]  /*2640*/  R2UR UR4, R30 ;  /* 0x000000001e0472ca */ /* 0x000fe200000e0000 */
[----:B------:R-:W-:Y:S01]  /*2650*/  IMAD.MOV.U32 R6, RZ, RZ, R4 ;  /* 0x000000ffff067224 */ /* 0x000fe200078e0004 */
[----:B------:R-:W-:Y:S01]  /*2660*/  R2UR UR5, R31 ;  /* 0x000000001f0572ca */ /* 0x000fe200000e0000 */
[----:B------:R-:W-:Y:S02]  /*2670*/  IMAD.MOV.U32 R7, RZ, RZ, R5 ;  /* 0x000000ffff077224 */ /* 0x000fe400078e0005 */
[----:B------:R-:W-:-:S10]  /*2680*/  IMAD.WIDE.U32 R6, R25, 0x4, R6 ;  /* 0x0000000419067825 */ /* 0x000fd400078e0006 */
[----:B------:R-:W2:Y:S02]  /*2690*/  LD.E R6, desc[UR4][R6.64] ;  /* 0x0000000406067980 */ /* 0x000ea4000c101900 */
[----:B--2---:R-:W-:-:S05]  /*26a0*/  FADD R3, R3, -R6 ;  /* 0x8000000603037221 */ /* 0x004fca0000000000 */
[----:B------:R-:W-:-:S13]  /*26b0*/  FSETP.GTU.AND P0, PT, R3, RZ, PT ;  /* 0x000000ff0300720b */ /* 0x000fda0003f0c000 */
[----:B------:R-:W-:Y:S05]  /*26c0*/  @!P0 BREAK.RELIABLE B9 ;  /* 0x0000000000098942 */ /* 0x000fea0003800100 */
[----:B------:R-:W-:Y:S05]  /*26d0*/  @!P0 BREAK.RELIABLE B8 ;  /* 0x0000000000088942 */ /* 0x000fea0003800100 */
[----:B------:R-:W-:Y:S05]  /*26e0*/  @!P0 BRA `(.L_x_35) ;  /* 0x0000000000648947 */ /* 0x000fea0003800000 */
.L_x_34:
[----:B------:R-:W-:Y:S05]  /*26f0*/  BSYNC.RELIABLE B9 ;  /* 0x0000000000097941 */ /* 0x000fea0003800100 */
.L_x_33:
[----:B------:R-:W0:Y:S01]  /*2700*/  LDCU UR4, c[0x0][0x3a0] ;  /* 0x00007400ff0477ac */ /* 0x000e220008000800 */
[----:B------:R-:W-:-:S05]  /*2710*/  VIADD R25, R25, 0x1 ;  /* 0x0000000119197836 */ /* 0x000fca0000000000 */
[----:B0-----:R-:W-:-:S13]  /*2720*/  ISETP.NE.AND P0, PT, R25, UR4, PT ;  /* 0x0000000419007c0c */ /* 0x001fda000bf05270 */
[----:B------:R-:W-:Y:S05]  /*2730*/  @P0 BRA `(.L_x_36) ;  /* 0xfffffffc00a00947 */ /* 0x000fea000383ffff */
[----:B------:R-:W-:Y:S05]  /*2740*/  BSYNC.RELIABLE B8 ;  /* 0x0000000000087941 */ /* 0x000fea0003800100 */
.L_x_32:
[----:B------:R-:W-:-:S07]  /*2750*/  IMAD.MOV.U32 R25, RZ, RZ, RZ ;  /* 0x000000ffff197224 */ /* 0x000fce00078e00ff */
.L_x_38:
[----:B------:R-:W-:Y:S02]  /*2760*/  R2UR UR4, R30 ;  /* 0x000000001e0472ca */ /* 0x000fe400000e0000 */
[----:B------:R-:W-:Y:S02]  /*2770*/  R2UR UR5, R31 ;  /* 0x000000001f0572ca */ /* 0x000fe400000e0000 */
[----:B------:R-:W-:-:S05]  /*2780*/  IADD3 R6, P0, PT, R25, R2, RZ ;  /* 0x0000000219067210 */ /* 0x000fca0007f1e0ff */
[----:B------:R-:W-:-:S06]  /*2790*/  IMAD.X R7, RZ, RZ, R24, P0 ;  /* 0x000000ffff077224 */ /* 0x000fcc00000e0618 */
[----:B------:R-:W2:Y:S02]  /*27a0*/  LD.E.U8 R6, desc[UR4][R6.64] ;  /* 0x0000000406067980 */ /* 0x000ea4000c101100 */
[----:B--2---:R-:W-:-:S13]  /*27b0*/  ISETP.NE.AND P0, PT, R6, RZ, PT ;  /* 0x000000ff0600720c */ /* 0x004fda0003f05270 */
[----:B------:R-:W-:Y:S05]  /*27c0*/  @!P0 BRA `(.L_x_37) ;  /* 0x0000000000188947 */ /* 0x000fea0003800000 */
[----:B------:R-:W0:Y:S01]  /*27d0*/  LDCU UR4, c[0x0][0x3a0] ;  /* 0x00007400ff0477ac */ /* 0x000e220008000800 */
[----:B------:R-:W-:-:S05]  /*27e0*/  VIADD R25, R25, 0x1 ;  /* 0x0000000119197836 */ /* 0x000fca0000000000 */
[----:B0-----:R-:W-:-:S13]  /*27f0*/  ISETP.NE.AND P0, PT, R25, UR4, PT ;  /* 0x0000000419007c0c */ /* 0x001fda000bf05270 */
[----:B------:R-:W-:Y:S05]  /*2800*/  @P0 BRA `(.L_x_38) ;  /* 0xfffffffc00d40947 */ /* 0x000fea000383ffff */
[----:B------:R-:W-:Y:S01]  /*2810*/  IMAD.MOV.U32 R25, RZ, RZ, -0x1 ;  /* 0xffffffffff197424 */ /* 0x000fe200078e00ff */
[----:B------:R-:W-:Y:S06]  /*2820*/  BRA `(.L_x_39) ;  /* 0x0000000000247947 */ /* 0x000fec0003800000 */
.L_x_37:
[----:B------:R-:W-:-:S04]  /*2830*/  MOV R0, 0x8 ;  /* 0x0000000800007802 */ /* 0x000fc80000000f00 */
[----:B------:R0:W1:Y:S03]  /*2840*/  LDC.64 R6, c[0x4][R0] ;  /* 0x0100000000067b82 */ /* 0x0000660000000a00 */
[----:B------:R-:W-:-:S07]  /*2850*/  LEPC R20, `(.L_x_40) ;  /* 0x000000001014794e */ /* 0x000fce0000000000 */
[----:B01----:R-:W-:Y:S05]  /*2860*/  CALL.ABS.NOINC R6 ;  /* 0x0000000006007343 */ /* 0x003fea0003c00000 */
.L_x_40:
[----:B------:R-:W-:Y:S05]  /*2870*/  BRA `(.L_x_39) ;  /* 0x0000000000107947 */ /* 0x000fea0003800000 */
.L_x_35:
[----:B------:R-:W-:-:S04]  /*2880*/  MOV R0, 0x8 ;  /* 0x0000000800007802 */ /* 0x000fc80000000f00 */
[----:B------:R0:W1:Y:S03]  /*2890*/  LDC.64 R6, c[0x4][R0] ;  /* 0x0100000000067b82 */ /* 0x0000660000000a00 */
[----:B------:R-:W-:-:S07]  /*28a0*/  LEPC R20, `(.L_x_39) ;  /* 0x000000001014794e */ /* 0x000fce0000000000 */
[----:B01----:R-:W-:Y:S05]  /*28b0*/  CALL.ABS.NOINC R6 ;  /* 0x0000000006007343 */ /* 0x003fea0003c00000 */
.L_x_39:
[----:B------:R-:W-:Y:S05]  /*28c0*/  BSYNC.RECONVERGENT B7 ;  /* 0x0000000000077941 */ /* 0x000fea0003800200 */
.L_x_31:
[----:B------:R-:W0:Y:S01]  /*28d0*/  LDCU UR4, c[0x0][0x3a0] ;  /* 0x00007400ff0477ac */ /* 0x000e220008000800 */
[----:B------:R-:W-:Y:S01]  /*28e0*/  IMAD.WIDE.U32 R4, R29, 0x4, R16 ;  /* 0x000000041d047825 */ /* 0x000fe200078e0010 */
[----:B------:R-:W-:Y:S02]  /*28f0*/  IADD3 R6, P0, PT, R25, R2, RZ ;  /* 0x0000000219067210 */ /* 0x000fe40007f1e0ff */
[C---:B------:R-:W-:Y:S01]  /*2900*/  R2UR UR6, R30.reuse ;  /* 0x000000001e0672ca */ /* 0x040fe200000e0000 */
[----:B------:R-:W-:Y:S01]  /*2910*/  VIADD R29, R29, 0x1 ;  /* 0x000000011d1d7836 */ /* 0x000fe20000000000 */
[C---:B------:R-:W-:Y:S01]  /*2920*/  R2UR UR7, R31.reuse ;  /* 0x000000001f0772ca */ /* 0x040fe200000e0000 */
[----:B------:R-:W-:Y:S01]  /*2930*/  IMAD.MOV.U32 R3, RZ, RZ, 0x1 ;  /* 0x00000001ff037424 */ /* 0x000fe200078e00ff */
[----:B------:R-:W-:Y:S02]  /*2940*/  R2UR UR8, R30 ;  /* 0x000000001e0872ca */ /* 0x000fe400000e0000 */
[----:B------:R-:W-:-:S02]  /*2950*/  R2UR UR9, R31 ;  /* 0x000000001f0972ca */ /* 0x000fc400000e0000 */
[----:B------:R-:W-:Y:S02]  /*2960*/  LEA.HI.X.SX32 R7, R25, R24, 0x1, P0 ;  /* 0x0000001819077211 */ /* 0x000fe400000f0eff */
[----:B0-----:R-:W-:-:S05]  /*2970*/  ISETP.NE.AND P0, PT, R29, UR4, PT ;  /* 0x000000041d007c0c */ /* 0x001fca000bf05270 */
[----:B------:R1:W-:Y:S04]  /*2980*/  ST.E desc[UR6][R4.64], R25 ;  /* 0x0000001904007985 */ /* 0x0003e8000c101906 */
[----:B------:R1:W-:Y:S04]  /*2990*/  ST.E.U8 desc[UR8][R6.64], R3 ;  /* 0x0000000306007985 */ /* 0x0003e8000c101108 */
[----:B------:R-:W-:Y:S05]  /*29a0*/  @P0 BRA `(.L_x_41) ;  /* 0xffffffe400f40947 */ /* 0x000fea000383ffff */
[----:B------:R-:W-:Y:S05]  /*29b0*/  BSYNC.RECONVERGENT B6 ;  /* 0x0000000000067941 */ /* 0x000fea0003800200 */
.L_x_13:
[----:B-1----:R-:W-:Y:S01]  /*29c0*/  IADD3 R4, P0, PT, R16, -0x1c, RZ ;  /* 0xffffffe410047810 */ /* 0x002fe20007f1e0ff */
[----:B------:R-:W-:Y:S01]  /*29d0*/  BSSY.RECONVERGENT B0, `(.L_x_42) ;  /* 0x000017d000007945 */ /* 0x000fe20003800200 */
[----:B------:R-:W-:Y:S01]  /*29e0*/  PRMT R3, RZ, 0x7610, R3 ;  /* 0x00007610ff037816 */ /* 0x000fe20000000003 */
[----:B------:R-:W-:Y:S01]  /*29f0*/  IMAD.MOV.U32 R9, RZ, RZ, RZ ;  /* 0x000000ffff097224 */ /* 0x000fe200078e00ff */
[----:B------:R-:W-:-:S09]  /*2a00*/  IADD3.X R5, PT, PT, R17, -0x1, RZ, P0, !PT ;  /* 0xffffffff11057810 */ /* 0x000fd200007fe4ff */
.L_x_68:
[----:B------:R-:W-:Y:S01]  /*2a10*/  BSSY.RECONVERGENT B1, `(.L_x_43) ;  /* 0x0000174000017945 */ /* 0x000fe20003800200 */
.L_x_67:
[----:B------:R-:W0:Y:S01]  /*2a20*/  LDCU UR4, c[0x0][0x3a0] ;  /* 0x00007400ff0477ac */ /* 0x000e220008000800 */
[----:B------:R-:W-:Y:S01]  /*2a30*/  VIADD R8, R9, 0x1 ;  /* 0x0000000109087836 */ /* 0x000fe20000000000 */
[----:B------:R-:W-:Y:S01]  /*2a40*/  BSSY.RECONVERGENT B2, `(.L_x_44) ;  /* 0x000016d000027945 */ /* 0x000fe20003800200 */
[----:B0-----:R-:W-:-:S05]  /*2a50*/  IMAD.U32 R13, RZ, RZ, UR4 ;  /* 0x00000004ff0d7e24 */ /* 0x001fca000f8e00ff */
[----:B------:R-:W-:-:S13]  /*2a60*/  ISETP.GE.AND P0, PT, R8, R13, PT ;  /* 0x0000000d0800720c */ /* 0x000fda0003f06270 */
[----:B------:R-:W-:Y:S05]  /*2a70*/  @P0 BRA `(.L_x_45) ;  /* 0x0000001400a40947 */ /* 0x000fea0003800000 */
[C---:B------:R-:W-:Y:S02]  /*2a80*/  VIADD R10, R9.reuse, 0x2 ;  /* 0x00000002090a7836 */ /* 0x040fe40000000000 */
[----:B------:R-:W-:Y:S02]  /*2a90*/  IMAD.MOV.U32 R0, RZ, RZ, R8 ;  /* 0x000000ffff007224 */ /* 0x000fe400078e0008 */
[----:B------:R-:W-:Y:S02]  /*2aa0*/  IMAD.MOV.U32 R11, RZ, RZ, R9 ;  /* 0x000000ffff0b7224 */ /* 0x000fe400078e0009 */
[----:B------:R-:W-:-:S07]  /*2ab0*/  IMAD.WIDE.U32 R6, R9, 0x4, R16 ;  /* 0x0000000409067825 */ /* 0x000fce00078e0010 */
.L_x_66:
[C---:B------:R-:W-:Y:S01]  /*2ac0*/  R2UR UR4, R30.reuse ;  /* 0x000000001e0472ca */ /* 0x040fe200000e0000 */
[----:B------:R-:W0:Y:S01]  /*2ad0*/  LDC.64 R14, c[0x0][0x398] ;  /* 0x0000e600ff0e7b82 */ /* 0x000e220000000a00 */
[C---:B------:R-:W-:Y:S02]  /*2ae0*/  R2UR UR5, R31.reuse ;  /* 0x000000001f0572ca */ /* 0x040fe400000e0000 */
[----:B------:R-:W-:Y:S02]  /*2af0*/  R2UR UR6, R30 ;  /* 0x000000001e0672ca */ /* 0x000fe400000e0000 */
[----:B------:R-:W-:-:S09]  /*2b00*/  R2UR UR7, R31 ;  /* 0x000000001f0772ca */ /* 0x000fd200000e0000 */
[----:B------:R-:W0:Y:S04]  /*2b10*/  LD.E R13, desc[UR4][R6.64] ;  /* 0x00000004060d7980 */ /* 0x000e28000c101900 */
[----:B------:R-:W2:Y:S01]  /*2b20*/  LD.E R19, desc[UR6][R6.64+0x4] ;  /* 0x0000040606137980 */ /* 0x000ea2000c101900 */
[C---:B------:R-:W-:Y:S02]  /*2b30*/  R2UR UR8, R30.reuse ;  /* 0x000000001e0872ca */ /* 0x040fe400000e0000 */
[C---:B------:R-:W-:Y:S02]  /*2b40*/  R2UR UR9, R31.reuse ;  /* 0x000000001f0972ca */ /* 0x040fe400000e0000 */
[----:B------:R-:W-:Y:S02]  /*2b50*/  R2UR UR10, R30 ;  /* 0x000000001e0a72ca */ /* 0x000fe400000e0000 */
[----:B------:R-:W-:Y:S01]  /*2b60*/  R2UR UR11, R31 ;  /* 0x000000001f0b72ca */ /* 0x000fe200000e0000 */
[----:B0-----:R-:W-:-:S04]  /*2b70*/  IMAD.WIDE R12, R13, 0xc, R14 ;  /* 0x0000000c0d0c7825 */ /* 0x001fc800078e020e */
[----:B--2---:R-:W-:-:S04]  /*2b80*/  IMAD.WIDE R14, R19, 0xc, R14 ;  /* 0x0000000c130e7825 */ /* 0x004fc800078e020e */
[----:B------:R-:W2:Y:S04]  /*2b90*/  LDG.E R37, desc[UR8][R12.64+0x8] ;  /* 0x000008080c257981 */ /* 0x000ea8000c1e1900 */
[----:B------:R-:W2:Y:S04]  /*2ba0*/  LDG.E R18, desc[UR10][R14.64+0x8] ;  /* 0x0000080a0e127981 */ /* 0x000ea8000c1e1900 */
[----:B------:R0:W3:Y:S04]  /*2bb0*/  LDG.E R34, desc[UR4][R12.64+0x4] ;  /* 0x000004040c227981 */ /* 0x0000e8000c1e1900 */
[----:B------:R1:W3:Y:S01]  /*2bc0*/  LDG.E R35, desc[UR6][R14.64+0x4] ;  /* 0x000004060e237981 */ /* 0x0002e2000c1e1900 */
[----:B------:R-:W-:Y:S01]  /*2bd0*/  VIMNMX R20, PT, PT, R10, R11, !PT ;  /* 0x0000000b0a147248 */ /* 0x000fe20007fe0100 */
[----:B------:R-:W-:Y:S03]  /*2be0*/  BSSY.RECONVERGENT B3, `(.L_x_46) ;  /* 0x0000021000037945 */ /* 0x000fe60003800200 */
[----:B------:R-:W-:Y:S01]  /*2bf0*/  IADD3 R11, PT, PT, R20, -R9, RZ ;  /* 0x80000009140b7210 */ /* 0x000fe20007ffe0ff */
[----:B0-----:R-:W-:-:S03]  /*2c00*/  IMAD.MOV.U32 R13, RZ, RZ, 0x1 ;  /* 0x00000001ff0d7424 */ /* 0x001fc600078e00ff */
[----:B------:R-:W-:-:S04]  /*2c10*/  ISETP.NE.AND P0, PT, R11, 0x2, PT ;  /* 0x000000020b00780c */ /* 0x000fc80003f05270 */
[----:B------:R-:W-:Y:S02]  /*2c20*/  SEL R21, RZ, 0x1, !P0 ;  /* 0x00000001ff157807 */ /* 0x000fe40004000000 */
[----:B------:R-:W-:Y:S02]  /*2c30*/  SEL R13, R13, 0x2, !P0 ;  /* 0x000000020d0d7807 */ /* 0x000fe40004000000 */
[----:B------:R-:W-:-:S05]  /*2c40*/  IADD3 R20, PT, PT, R20, -R9, -R21 ;  /* 0x8000000914147210 */ /* 0x000fca0007ffe815 */
[----:B------:R-:W-:-:S05]  /*2c50*/  VIADD R20, R20, 0xfffffffe ;  /* 0xfffffffe14147836 */ /* 0x000fca0000000000 */
[----:B------:R-:W-:-:S05]  /*2c60*/  SHF.R.U32.HI R20, RZ, 0x1, R20 ;  /* 0x00000001ff147819 */ /* 0x000fca0000011614 */
[--C-:B------:R-:W-:Y:S02]  /*2c70*/  IMAD.IADD R33, R21, 0x1, R20.reuse ;  /* 0x0000000115217824 */ /* 0x100fe400078e0214 */
[----:B-1----:R-:W-:Y:S02]  /*2c80*/  IMAD.IADD R15, R13, 0x1, R20 ;  /* 0x000000010d0f7824 */ /* 0x002fe400078e0214 */
[----:B--2---:R-:W-:-:S04]  /*2c90*/  FADD R19, R37, -R18 ;  /* 0x8000001225137221 */ /* 0x004fc80000000000 */
[----:B------:R-:W-:Y:S01]  /*2ca0*/  FMUL R23, R19, R19 ;  /* 0x0000001313177220 */ /* 0x000fe20000400000 */
[----:B------:R-:W-:Y:S02]  /*2cb0*/  VIADD R19, R11, 0xffffffff ;  /* 0xffffffff0b137836 */ /* 0x000fe40000000000 */
[----:B------:R-:W-:Y:S02]  /*2cc0*/  @!P0 IMAD.MOV R19, RZ, RZ, R11 ;  /* 0x000000ffff138224 */ /* 0x000fe400078e020b */
[----:B---3--:R-:W-:Y:S02]  /*2cd0*/  FADD R22, R34, -R35 ;  /* 0x8000002322167221 */ /* 0x008fe40000000000 */
[----:B------:R-:W-:Y:S02]  /*2ce0*/  VIADD R14, R19, 0xe ;  /* 0x0000000e130e7836 */ /* 0x000fe40000000000 */
[----:B------:R-:W-:-:S04]  /*2cf0*/  FFMA R22, R22, R22, R23 ;  /* 0x0000001616167223 */ /* 0x000fc80000000017 */
[----:B------:R-:W-:Y:S01]  /*2d00*/  VIADD R11, R22, 0xf3000000 ;  /* 0xf3000000160b7836 */ /* 0x000fe20000000000 */
[----:B------:R0:W1:Y:S01]  /*2d10*/  MUFU.RSQ R23, R22 ;  /* 0x0000001600177308 */ /* 0x0000620000001400 */
[----:B------:R-:W-:-:S03]  /*2d20*/  LEA.HI R12, R14, R13, RZ, 0x1f ;  /* 0x0000000d0e0c7211 */ /* 0x000fc600078ff8ff */
[----:B------:R-:W-:Y:S01]  /*2d30*/  ISETP.GT.U32.AND P1, PT, R11, 0x727fffff, PT ;  /* 0x727fffff0b00780c */ /* 0x000fe20003f24070 */
[----:B------:R-:W-:-:S12]  /*2d40*/  IMAD.MOV.U32 R11, RZ, RZ, R0 ;  /* 0x000000ffff0b7224 */ /* 0x000fd800078e0000 */
[----:B01----:R-:W-:Y:S05]  /*2d50*/  @!P1 BRA `(.L_x_47) ;  /* 0x0000000000149947 */ /* 0x003fea0003800000 */
[----:B------:R-:W-:Y:S01]  /*2d60*/  IMAD.MOV.U32 R0, RZ, RZ, R22 ;  /* 0x000000ffff007224 */ /* 0x000fe200078e0016 */
[----:B------:R-:W-:-:S07]  /*2d70*/  MOV R20, 0x2d90 ;  /* 0x00002d9000147802 */ /* 0x000fce0000000f00 */
[----:B------:R-:W-:Y:S05]  /*2d80*/  CALL.REL.NOINC `($__internal_1_$__cuda_sm20_sqrt_rn_f32_slowpath) ;  /* 0x0000004400007944 */ /* 0x000fea0003c00000 */
[----:B------:R-:W-:Y:S01]  /*2d90*/  IMAD.MOV.U32 R19, RZ, RZ, R0 ;  /* 0x000000ffff137224 */ /* 0x000fe200078e0000 */
[----:B------:R-:W-:Y:S06]  /*2da0*/  BRA `(.L_x_48) ;  /* 0x0000000000107947 */ /* 0x000fec0003800000 */
.L_x_47:
[----:B------:R-:W-:Y:S01]  /*2db0*/  FMUL.FTZ R19, R22, R23 ;  /* 0x0000001716137220 */ /* 0x000fe20000410000 */
[----:B------:R-:W-:-:S03]  /*2dc0*/  FMUL.FTZ R20, R23, 0.5 ;  /* 0x3f00000017147820 */ /* 0x000fc60000410000 */
[----:B------:R-:W-:-:S04]  /*2dd0*/  FFMA R0, -R19, R19, R22 ;  /* 0x0000001313007223 */ /* 0x000fc80000000116 */
[----:B------:R-:W-:-:S07]  /*2de0*/  FFMA R19, R0, R20, R19 ;  /* 0x0000001400137223 */ /* 0x000fce0000000013 */
.L_x_48:
[----:B------:R-:W-:Y:S05]  /*2df0*/  BSYNC.RECONVERGENT B3 ;  /* 0x0000000000037941 */ /* 0x000fea0003800200 */
.L_x_46:
[C---:B------:R-:W-:Y:S01]  /*2e00*/  R2UR UR4, R30.reuse ;  /* 0x000000001e0472ca */ /* 0x040fe200000e0000 */
[----:B------:R-:W-:Y:S01]  /*2e10*/  IMAD.WIDE.U32 R20, R11, 0x4, R16 ;  /* 0x000000040b147825 */ /* 0x000fe200078e0010 */
[C---:B------:R-:W-:Y:S01]  /*2e20*/  R2UR UR5, R31.reuse ;  /* 0x000000001f0572ca */ /* 0x040fe200000e0000 */
[----:B------:R-:W0:Y:S01]  /*2e30*/  LDC.64 R28, c[0x0][0x398] ;  /* 0x0000e600ff1c7b82 */ /* 0x000e220000000a00 */
        /* <DEDUP_REMOVED lines=12> */
[----:B------:R-:W3:Y:S04]  /*2f00*/  LDG.E R25, desc[UR4][R22.64+0x4] ;  /* 0x0000040416197981 */ /* 0x000ee8000c1e1900 */
[----:B------:R-:W3:Y:S01]  /*2f10*/  LDG.E R36, desc[UR6][R28.64+0x4] ;  /* 0x000004061c247981 */ /* 0x000ee2000c1e1900 */
[----:B------:R-:W-:Y:S01]  /*2f20*/  BSSY.RECONVERGENT B3, `(.L_x_49) ;  /* 0x0000011000037945 */ /* 0x000fe20003800200 */
[----:B--2---:R-:W-:-:S04]  /*2f30*/  FADD R0, R38, -R39 ;  /* 0x8000002726007221 */ /* 0x004fc80000000000 */
[----:B------:R-:W-:Y:S01]  /*2f40*/  FMUL R21, R0, R0 ;  /* 0x0000000000157220 */ /* 0x000fe20000400000 */
[----:B---3--:R-:W-:-:S04]  /*2f50*/  FADD R0, R25, -R36 ;  /* 0x8000002419007221 */ /* 0x008fc80000000000 */
        /* <DEDUP_REMOVED lines=9> */
.L_x_50:
[----:B------:R-:W-:Y:S01]  /*2ff0*/  FMUL.FTZ R0, R21, R20 ;  /* 0x0000001415007220 */ /* 0x000fe20000410000 */
[----:B------:R-:W-:-:S03]  /*3000*/  FMUL.FTZ R20, R20, 0.5 ;  /* 0x3f00000014147820 */ /* 0x000fc60000410000 */
[----:B------:R-:W-:-:S04]  /*3010*/  FFMA R21, -R0, R0, R21 ;  /* 0x0000000000157223 */ /* 0x000fc80000000115 */
[----:B------:R-:W-:-:S07]  /*3020*/  FFMA R0, R21, R20, R0 ;  /* 0x0000001415007223 */ /* 0x000fce0000000000 */
.L_x_51:
[----:B------:R-:W-:Y:S05]  /*3030*/  BSYNC.RECONVERGENT B3 ;  /* 0x0000000000037941 */ /* 0x000fea0003800200 */
.L_x_49:
[----:B------:R-:W-:Y:S01]  /*3040*/  FADD R21, R37, -R38 ;  /* 0x8000002625157221 */ /* 0x000fe20000000000 */
[----:B------:R-:W-:Y:S01]  /*3050*/  FADD R20, R34, -R25 ;  /* 0x8000001922147221 */ /* 0x000fe20000000000 */
[----:B------:R-:W-:Y:S01]  /*3060*/  BSSY.RECONVERGENT B3, `(.L_x_52) ;  /* 0x0000011000037945 */ /* 0x000fe20003800200 */
[----:B------:R-:W-:Y:S01]  /*3070*/  FADD R23, R0, R19 ;  /* 0x0000001300177221 */ /* 0x000fe20000000000 */
        /* <DEDUP_REMOVED lines=9> */
[----:B------:R-:W-:Y:S01]  /*3110*/  IMAD.MOV.U32 R19, RZ, RZ, R0 ;  /* 0x000000ffff137224 */ /* 0x000fe200078e0000 */
[----:B------:R-:W-:Y:S06]  /*3120*/  BRA `(.L_x_54) ;  /* 0x0000000000107947 */ /* 0x000fec0003800000 */
.L_x_53:
[----:B------:R-:W-:Y:S01]  /*3130*/  FMUL.FTZ R19, R22, R21 ;  /* 0x0000001516137220 */ /* 0x000fe20000410000 */
[----:B------:R-:W-:-:S03]  /*3140*/  FMUL.FTZ R20, R21, 0.5 ;  /* 0x3f00000015147820 */ /* 0x000fc60000410000 */
[----:B------:R-:W-:-:S04]  /*3150*/  FFMA R0, -R19, R19, R22 ;  /* 0x0000001313007223 */ /* 0x000fc80000000116 */
[----:B------:R-:W-:-:S07]  /*3160*/  FFMA R19, R0, R20, R19 ;  /* 0x0000001400137223 */ /* 0x000fce0000000013 */
.L_x_54:
[----:B------:R-:W-:Y:S05]  /*3170*/  BSYNC.RECONVERGENT B3 ;  /* 0x0000000000037941 */ /* 0x000fea0003800200 */
.L_x_52:
[----:B------:R-:W-:Y:S01]  /*3180*/  FADD R18, R18, -R39 ;  /* 0x8000002712127221 */ /* 0x000fe20000000000 */
[----:B------:R-:W-:Y:S01]  /*3190*/  FADD R0, R35, -R36 ;  /* 0x8000002423007221 */ /* 0x000fe20000000000 */
[----:B------:R-:W-:Y:S02]  /*31a0*/  BSSY.RECONVERGENT B3, `(.L_x_55) ;  /* 0x000000f000037945 */ /* 0x000fe40003800200 */
        /* <DEDUP_REMOVED lines=10> */
.L_x_56:
[----:B------:R-:W-:Y:S01]  /*3250*/  FMUL.FTZ R0, R21, R18 ;  /* 0x0000001215007220 */ /* 0x000fe20000410000 */
[----:B------:R-:W-:-:S03]  /*3260*/  FMUL.FTZ R18, R18, 0.5 ;  /* 0x3f00000012127820 */ /* 0x000fc60000410000 */
[----:B------:R-:W-:-:S04]  /*3270*/  FFMA R21, -R0, R0, R21 ;  /* 0x0000000000157223 */ /* 0x000fc80000000115 */
[----:B------:R-:W-:-:S07]  /*3280*/  FFMA R0, R21, R18, R0 ;  /* 0x0000001215007223 */ /* 0x000fce0000000000 */
.L_x_57:
[----:B------:R-:W-:Y:S05]  /*3290*/  BSYNC.RECONVERGENT B3 ;  /* 0x0000000000037941 */ /* 0x000fea0003800200 */
.L_x_55:
[----:B------:R-:W-:Y:S01]  /*32a0*/  FADD R0, R0, R19 ;  /* 0x0000001300007221 */ /* 0x000fe20000000000 */
[----:B------:R-:W-:Y:S04]  /*32b0*/  BSSY.RECONVERGENT B3, `(.L_x_58) ;  /* 0x00000e0000037945 */ /* 0x000fe80003800200 */
[----:B------:R-:W-:-:S13]  /*32c0*/  FSETP.GEU.AND P0, PT, R0, R23, PT ;  /* 0x000000170000720b */ /* 0x000fda0003f0e000 */
[----:B------:R-:W-:Y:S05]  /*32d0*/  @P0 BRA `(.L_x_59) ;  /* 0x0000000c00740947 */ /* 0x000fea0003800000 */
[----:B------:R-:W-:Y:S01]  /*32e0*/  ISETP.GE.AND P0, PT, R8, R11, PT ;  /* 0x0000000b0800720c */ /* 0x000fe20003f06270 */
[----:B------:R-:W-:-:S12]  /*32f0*/  IMAD.MOV.U32 R3, RZ, RZ, 0x1 ;  /* 0x00000001ff037424 */ /* 0x000fd800078e00ff */
[----:B------:R-:W-:Y:S05]  /*3300*/  @P0 BRA `(.L_x_59) ;  /* 0x0000000c00680947 */ /* 0x000fea0003800000 */
[----:B------:R-:W-:Y:S01]  /*3310*/  ISETP.GE.U32.AND P0, PT, R33, 0xf, PT ;  /* 0x0000000f2100780c */ /* 0x000fe20003f06070 */
[----:B------:R-:W-:Y:S01]  /*3320*/  BSSY.RECONVERGENT B4, `(.L_x_60) ;  /* 0x0000060000047945 */ /* 0x000fe20003800200 */
[----:B------:R-:W-:Y:S02]  /*3330*/  IMAD.MOV.U32 R21, RZ, RZ, R8 ;  /* 0x000000ffff157224 */ /* 0x000fe400078e0008 */
[----:B------:R-:W-:-:S09]  /*3340*/  IMAD.MOV.U32 R23, RZ, RZ, R11 ;  /* 0x000000ffff177224 */ /* 0x000fd200078e000b */
[----:B------:R-:W-:Y:S05]  /*3350*/  @!P0 BRA `(.L_x_61) ;  /* 0x0000000400708947 */ /* 0x000fea0003800000 */
[----:B------:R-:W-:Y:S01]  /*3360*/  IMAD.WIDE.U32 R18, R9, 0x4, R16 ;  /* 0x0000000409127825 */ /* 0x000fe200078e0010 */
[----:B------:R-:W-:Y:S01]  /*3370*/  LOP3.LUT R0, R15, 0xfffffff0, RZ, 0xc0, !PT ;  /* 0xfffffff00f007812 */ /* 0x000fe200078ec0ff */
[----:B------:R-:W-:Y:S02]  /*3380*/  BSSY.RECONVERGENT B5, `(.L_x_62) ;  /* 0x0000058000057945 */ /* 0x000fe40003800200 */
[----:B------:R-:W-:Y:S01]  /*3390*/  IMAD.MOV.U32 R22, RZ, RZ, R9 ;  /* 0x000000ffff167224 */ /* 0x000fe200078e0009 */
[----:B------:R-:W-:Y:S01]  /*33a0*/  IADD3 R26, P0, PT, R18, 0x20, RZ ;  /* 0x00000020121a7810 */ /* 0x000fe20007f1e0ff */
[----:B------:R-:W-:Y:S02]  /*33b0*/  IMAD.MOV.U32 R23, RZ, RZ, R11 ;  /* 0x000000ffff177224 */ /* 0x000fe400078e000b */
[----:B------:R-:W-:Y:S02]  /*33c0*/  IMAD.MOV R0, RZ, RZ, -R0 ;  /* 0x000000ffff007224 */ /* 0x000fe400078e0a00 */
[----:B------:R-:W-:-:S08]  /*33d0*/  IMAD.X R33, RZ, RZ, R19, P0 ;  /* 0x000000ffff217224 */ /* 0x000fd000000e0613 */
.L_x_63:
[C---:B------:R-:W-:Y:S01]  /*33e0*/  R2UR UR6, R30.reuse ;  /* 0x000000001e0672ca */ /* 0x040fe200000e0000 */
[----:B0-----:R-:W-:Y:S01]  /*33f0*/  IMAD.WIDE R20, R23, 0x4, R4 ;  /* 0x0000000417147825 */ /* 0x001fe200078e0204 */
[C---:B------:R-:W-:Y:S02]  /*3400*/  R2UR UR7, R31.reuse ;  /* 0x000000001f0772ca */ /* 0x040fe400000e0000 */
[----:B------:R-:W-:Y:S01]  /*3410*/  R2UR UR4, R30 ;  /* 0x000000001e0472ca */ /* 0x000fe200000e0000 */
[----:B------:R-:W-:Y:S01]  /*3420*/  IMAD.MOV.U32 R19, RZ, RZ, R33 ;  /* 0x000000ffff137224 */ /* 0x000fe200078e0021 */
[----:B------:R-:W-:Y:S02]  /*3430*/  R2UR UR5, R31 ;  /* 0x000000001f0572ca */ /* 0x000fe400000e0000 */
[----:B------:R-:W-:-:S07]  /*3440*/  MOV R18, R26 ;  /* 0x0000001a00127202 */ /* 0x000fce0000000f00 */
[----:B------:R-:W2:Y:S04]  /*3450*/  LD.E R29, desc[UR6][R20.64+0x1c] ;  /* 0x00001c06141d7980 */ /* 0x000ea8000c101900 */
[----:B------:R-:W3:Y:S01]  /*3460*/  LD.E R25, desc[UR4][R18.64+-0x1c] ;  /* 0xffffe40412197980 */ /* 0x000ee2000c101900 */
[C---:B------:R-:W-:Y:S02]  /*3470*/  R2UR UR10, R30.reuse ;  /* 0x000000001e0a72ca */ /* 0x040fe400000e0000 */
[C---:B------:R-:W-:Y:S02]  /*3480*/  R2UR UR11, R31.reuse ;  /* 0x000000001f0b72ca */ /* 0x040fe400000e0000 */
[----:B------:R-:W-:Y:S02]  /*3490*/  R2UR UR8, R30 ;  /* 0x000000001e0872ca */ /* 0x000fe400000e0000 */
[----:B------:R-:W-:Y:S01]  /*34a0*/  R2UR UR9, R31 ;  /* 0x000000001f0972ca */ /* 0x000fe200000e0000 */
[----:B--2---:R0:W-:Y:S04]  /*34b0*/  ST.E desc[UR4][R18.64+-0x1c], R29 ;  /* 0xffffe41d12007985 */ /* 0x0041e8000c101904 */
[----:B---3--:R1:W-:Y:S04]  /*34c0*/  ST.E desc[UR6][R20.64+0x1c], R25 ;  /* 0x00001c1914007985 */ /* 0x0083e8000c101906 */
[----:B------:R-:W2:Y:S04]  /*34d0*/  LD.E R35, desc[UR10][R20.64+0x18] ;  /* 0x0000180a14237980 */ /* 0x000ea8000c101900 */
[----:B------:R-:W3:Y:S04]  /*34e0*/  LD.E R33, desc[UR8][R18.64+-0x18] ;  /* 0xffffe80812217980 */ /* 0x000ee8000c101900 */
[----:B--2---:R2:W-:Y:S04]  /*34f0*/  ST.E desc[UR4][R18.64+-0x18], R35 ;  /* 0xffffe82312007985 */ /* 0x0045e8000c101904 */
[----:B---3--:R3:W-:Y:S04]  /*3500*/  ST.E desc[UR6][R20.64+0x18], R33 ;  /* 0x0000182114007985 */ /* 0x0087e8000c101906 */
[----:B------:R-:W4:Y:S04]  /*3510*/  LD.E R37, desc[UR10][R20.64+0x14] ;  /* 0x0000140a14257980 */ /* 0x000f28000c101900 */
[----:B0-----:R-:W5:Y:S04]  /*3520*/  LD.E R29, desc[UR8][R18.64+-0x14] ;  /* 0xffffec08121d7980 */ /* 0x001f68000c101900 */
[----:B----4-:R0:W-:Y:S04]  /*3530*/  ST.E desc[UR4][R18.64+-0x14], R37 ;  /* 0xffffec2512007985 */ /* 0x0101e8000c101904 */
[----:B-----5:R4:W-:Y:S04]  /*3540*/  ST.E desc[UR6][R20.64+0x14], R29 ;  /* 0x0000141d14007985 */ /* 0x0209e8000c101906 */
[----:B------:R-:W5:Y:S04]  /*3550*/  LD.E R39, desc[UR10][R20.64+0x10] ;  /* 0x0000100a14277980 */ /* 0x000f68000c101900 */
[----:B-1----:R-:W2:Y:S04]  /*3560*/  LD.E R25, desc[UR8][R18.64+-0x10] ;  /* 0xfffff00812197980 */ /* 0x002ea8000c101900 */
[----:B-----5:R1:W-:Y:S04]  /*3570*/  ST.E desc[UR4][R18.64+-0x10], R39 ;  /* 0xfffff02712007985 */ /* 0x0203e8000c101904 */
[----:B--2---:R2:W-:Y:S04]  /*3580*/  ST.E desc[UR6][R20.64+0x10], R25 ;  /* 0x0000101914007985 */ /* 0x0045e8000c101906 */
[----:B------:R-:W5:Y:S04]  /*3590*/  LD.E R35, desc[UR10][R20.64+0xc] ;  /* 0x00000c0a14237980 */ /* 0x000f68000c101900 */
[----:B---3--:R-:W3:Y:S04]  /*35a0*/  LD.E R33, desc[UR8][R18.64+-0xc] ;  /* 0xfffff40812217980 */ /* 0x008ee8000c101900 */
[----:B-----5:R5:W-:Y:S04]  /*35b0*/  ST.E desc[UR4][R18.64+-0xc], R35 ;  /* 0xfffff42312007985 */ /* 0x020be8000c101904 */
[----:B---3--:R3:W-:Y:S04]  /*35c0*/  ST.E desc[UR6][R20.64+0xc], R33 ;  /* 0x00000c2114007985 */ /* 0x0087e8000c101906 */
[----:B0-----:R-:W2:Y:S04]  /*35d0*/  LD.E R37, desc[UR10][R20.64+0x8] ;  /* 0x0000080a14257980 */ /* 0x001ea8000c101900 */
[----:B----4-:R-:W4:Y:S04]  /*35e0*/  LD.E R29, desc[UR8][R18.64+-0x8] ;  /* 0xfffff808121d7980 */ /* 0x010f28000c101900 */
[----:B--2---:R0:W-:Y:S04]  /*35f0*/  ST.E desc[UR4][R18.64+-0x8], R37 ;  /* 0xfffff82512007985 */ /* 0x0041e8000c101904 */
[----:B----4-:R2:W-:Y:S04]  /*3600*/  ST.E desc[UR6][R20.64+0x8], R29 ;  /* 0x0000081d14007985 */ /* 0x0105e8000c101906 */
[----:B-1----:R-:W4:Y:S04]  /*3610*/  LD.E R39, desc[UR10][R20.64+0x4] ;  /* 0x0000040a14277980 */ /* 0x002f28000c101900 */
[----:B------:R-:W5:Y:S04]  /*3620*/  LD.E R25, desc[UR8][R18.64+-0x4] ;  /* 0xfffffc0812197980 */ /* 0x000f68000c101900 */
[----:B----4-:R1:W-:Y:S04]  /*3630*/  ST.E desc[UR4][R18.64+-0x4], R39 ;  /* 0xfffffc2712007985 */ /* 0x0103e8000c101904 */
[----:B-----5:R4:W-:Y:S04]  /*3640*/  ST.E desc[UR6][R20.64+0x4], R25 ;  /* 0x0000041914007985 */ /* 0x0209e8000c101906 */
[----:B------:R-:W5:Y:S04]  /*3650*/  LD.E R35, desc[UR10][R20.64] ;  /* 0x0000000a14237980 */ /* 0x000f68000c101900 */
[----:B---3--:R-:W3:Y:S04]  /*3660*/  LD.E R33, desc[UR8][R18.64] ;  /* 0x0000000812217980 */ /* 0x008ee8000c101900 */
[----:B-----5:R5:W-:Y:S04]  /*3670*/  ST.E desc[UR4][R18.64], R35 ;  /* 0x0000002312007985 */ /* 0x020be8000c101904 */
[----:B---3--:R3:W-:Y:S04]  /*3680*/  ST.E desc[UR6][R20.64], R33 ;  /* 0x0000002114007985 */ /* 0x0087e8000c101906 */
[----:B0-----:R-:W4:Y:S04]  /*3690*/  LD.E R37, desc[UR10][R20.64+-0x4] ;  /* 0xfffffc0a14257980 */ /* 0x001f28000c101900 */
[----:B--2---:R-:W2:Y:S04]  /*36a0*/  LD.E R29, desc[UR8][R18.64+0x4] ;  /* 0x00000408121d7980 */ /* 0x004ea8000c101900 */
[----:B----4-:R0:W-:Y:S04]  /*36b0*/  ST.E desc[UR4][R18.64+0x4], R37 ;  /* 0x0000042512007985 */ /* 0x0101e8000c101904 */
[----:B--2---:R2:W-:Y:S04]  /*36c0*/  ST.E desc[UR6][R20.64+-0x4], R29 ;  /* 0xfffffc1d14007985 */ /* 0x0045e8000c101906 */
        /* <DEDUP_REMOVED lines=18> */
[----:B-----5:R-:W-:Y:S04]  /*37f0*/  ST.E desc[UR4][R18.64+0x18], R35 ;  /* 0x0000182312007985 */ /* 0x020fe8000c101904 */
[----:B---3--:R3:W-:Y:S04]  /*3800*/  ST.E desc[UR6][R20.64+-0x18], R33 ;  /* 0xffffe82114007985 */ /* 0x0087e8000c101906 */
[----:B0-----:R-:W5:Y:S04]  /*3810*/  LD.E R37, desc[UR10][R20.64+-0x1c] ;  /* 0xffffe40a14257980 */ /* 0x001f68000c101900 */
[----:B--2---:R-:W2:Y:S01]  /*3820*/  LD.E R29, desc[UR8][R18.64+0x1c] ;  /* 0x00001c08121d7980 */ /* 0x004ea2000c101900 */
[----:B------:R-:W-:-:S05]  /*3830*/  VIADD R0, R0, 0x10 ;  /* 0x0000001000007836 */ /* 0x000fca0000000000 */
[----:B------:R-:W-:Y:S01]  /*3840*/  ISETP.NE.AND P0, PT, R0, RZ, PT ;  /* 0x000000ff0000720c */ /* 0x000fe20003f05270 */
[----:B-----5:R0:W-:Y:S04]  /*3850*/  ST.E desc[UR4][R18.64+0x1c], R37 ;  /* 0x00001c2512007985 */ /* 0x0201e8000c101904 */
[----:B--2---:R0:W-:Y:S04]  /*3860*/  ST.E desc[UR6][R20.64+-0x1c], R29 ;  /* 0xffffe41d14007985 */ /* 0x0041e8000c101906 */
[----:B-1----:R-:W2:Y:S04]  /*3870*/  LD.E R39, desc[UR10][R20.64+-0x20] ;  /* 0xffffe00a14277980 */ /* 0x002ea8000c101900 */
[----:B----4-:R-:W4:Y:S01]  /*3880*/  LD.E R25, desc[UR8][R18.64+0x20] ;  /* 0x0000200812197980 */ /* 0x010f22000c101900 */
[----:B------:R-:W-:Y:S01]  /*3890*/  IADD3 R26, P1, PT, R18, 0x40, RZ ;  /* 0x00000040121a7810 */ /* 0x000fe20007f3e0ff */
[----:B------:R-:W-:-:S02]  /*38a0*/  VIADD R22, R22, 0x10 ;  /* 0x0000001016167836 */ /* 0x000fc40000000000 */
[----:B------:R-:W-:Y:S02]  /*38b0*/  VIADD R23, R23, 0xfffffff0 ;  /* 0xfffffff017177836 */ /* 0x000fe40000000000 */
[----:B---3--:R-:W-:Y:S01]  /*38c0*/  IMAD.X R33, RZ, RZ, R19, P1 ;  /* 0x000000ffff217224 */ /* 0x008fe200008e0613 */
[----:B--2---:R0:W-:Y:S04]  /*38d0*/  ST.E desc[UR4][R18.64+0x20], R39 ;  /* 0x0000202712007985 */ /* 0x0041e8000c101904 */
[----:B----4-:R0:W-:Y:S01]  /*38e0*/  ST.E desc[UR6][R20.64+-0x20], R25 ;  /* 0xffffe01914007985 */ /* 0x0101e2000c101906 */
[----:B------:R-:W-:Y:S05]  /*38f0*/  @P0 BRA `(.L_x_63) ;  /* 0xfffffff800b80947 */ /* 0x000fea000383ffff */
[----:B------:R-:W-:Y:S05]  /*3900*/  BSYNC.RECONVERGENT B5 ;  /* 0x0000000000057941 */ /* 0x000fea0003800200 */
.L_x_62:
[----:B0-----:R-:W-:-:S07]  /*3910*/  VIADD R21, R22, 0x1 ;  /* 0x0000000116157836 */ /* 0x001fce0000000000 */
.L_x_61:
[----:B------:R-:W-:Y:S05]  /*3920*/  BSYNC.RECONVERGENT B4 ;  /* 0x0000000000047941 */ /* 0x000fea0003800200 */
.L_x_60:
[----:B------:R-:W-:-:S13]  /*3930*/  LOP3.LUT P0, RZ, R15, 0xf, RZ, 0xc0, !PT ;  /* 0x0000000f0fff7812 */ /* 0x000fda000780c0ff */
[----:B------:R-:W-:Y:S05]  /*3940*/  @!P0 BRA `(.L_x_59) ;  /* 0x0000000400d88947 */ /* 0x000fea0003800000 */
[----:B------:R-:W-:Y:S01]  /*3950*/  VIADD R14, R14, 0x10 ;  /* 0x000000100e0e7836 */ /* 0x000fe20000000000 */
[----:B------:R-:W-:Y:S04]  /*3960*/  BSSY.RECONVERGENT B4, `(.L_x_64) ;  /* 0x0000033000047945 */ /* 0x000fe80003800200 */
[----:B------:R-:W-:-:S04]  /*3970*/  LEA.HI R14, R14, R13, RZ, 0x1f ;  /* 0x0000000d0e0e7211 */ /* 0x000fc800078ff8ff */
[C---:B------:R-:W-:Y:S02]  /*3980*/  LOP3.LUT R0, R14.reuse, 0xf, RZ, 0xc0, !PT ;  /* 0x0000000f0e007812 */ /* 0x040fe400078ec0ff */
[----:B------:R-:W-:-:S03]  /*3990*/  LOP3.LUT P1, RZ, R14, 0x7, RZ, 0xc0, !PT ;  /* 0x000000070eff7812 */ /* 0x000fc6000782c0ff */
[----:B------:R-:W-:-:S05]  /*39a0*/  VIADD R0, R0, 0xffffffff ;  /* 0xffffffff00007836 */ /* 0x000fca0000000000 */
[----:B------:R-:W-:-:S13]  /*39b0*/  ISETP.GE.U32.AND P0, PT, R0, 0x7, PT ;  /* 0x000000070000780c */ /* 0x000fda0003f06070 */
[----:B------:R-:W-:Y:S05]  /*39c0*/  @!P0 BRA `(.L_x_65) ;  /* 0x0000000000b08947 */ /* 0x000fea0003800000 */
[C---:B------:R-:W-:Y:S01]  /*39d0*/  R2UR UR6, R30.reuse ;  /* 0x000000001e0672ca */ /* 0x040fe200000e0000 */
[--C-:B------:R-:W-:Y:S01]  /*39e0*/  IMAD.WIDE R18, R23, 0x4, R16.reuse ;  /* 0x0000000417127825 */ /* 0x100fe200078e0210 */
[----:B------:R-:W-:Y:S02]  /*39f0*/  R2UR UR7, R31 ;  /* 0x000000001f0772ca */ /* 0x000fe400000e0000 */
[----:B------:R-:W-:Y:S01]  /*3a00*/  R2UR UR4, R30 ;  /* 0x000000001e0472ca */ /* 0x000fe200000e0000 */
[----:B------:R-:W-:Y:S01]  /*3a10*/  IMAD.WIDE.U32 R14, R21, 0x4, R16 ;  /* 0x00000004150e7825 */ /* 0x000fe200078e0010 */
[----:B------:R-:W-:-:S09]  /*3a20*/  R2UR UR5, R31 ;  /* 0x000000001f0572ca */ /* 0x000fd200000e0000 */
        /* <DEDUP_REMOVED lines=28> */
[----:B-1----:R-:W2:Y:S04]  /*3bf0*/  LD.E R37, desc[UR10][R18.64+-0x18] ;  /* 0xffffe80a12257980 */ /* 0x002ea8000c101900 */
[----:B------:R-:W4:Y:S04]  /*3c00*/  LD.E R13, desc[UR8][R14.64+0x18] ;  /* 0x000018080e0d7980 */ /* 0x000f28000c101900 */
[----:B--2---:R0:W-:Y:S04]  /*3c10*/  ST.E desc[UR4][R14.64+0x18], R37 ;  /* 0x000018250e007985 */ /* 0x0041e8000c101904 */
[----:B----4-:R0:W-:Y:S04]  /*3c20*/  ST.E desc[UR6][R18.64+-0x18], R13 ;  /* 0xffffe80d12007985 */ /* 0x0101e8000c101906 */
[----:B-----5:R-:W2:Y:S04]  /*3c30*/  LD.E R33, desc[UR10][R18.64+-0x1c] ;  /* 0xffffe40a12217980 */ /* 0x020ea8000c101900 */
[----:B---3--:R-:W3:Y:S01]  /*3c40*/  LD.E R29, desc[UR8][R14.64+0x1c] ;  /* 0x00001c080e1d7980 */ /* 0x008ee2000c101900 */
[----:B------:R-:W-:-:S02]  /*3c50*/  VIADD R21, R21, 0x8 ;  /* 0x0000000815157836 */ /* 0x000fc40000000000 */
[----:B------:R-:W-:Y:S01]  /*3c60*/  VIADD R23, R23, 0xfffffff8 ;  /* 0xfffffff817177836 */ /* 0x000fe20000000000 */
[----:B--2---:R0:W-:Y:S04]  /*3c70*/  ST.E desc[UR4][R14.64+0x1c], R33 ;  /* 0x00001c210e007985 */ /* 0x0041e8000c101904 */
[----:B---3--:R0:W-:Y:S02]  /*3c80*/  ST.E desc[UR6][R18.64+-0x1c], R29 ;  /* 0xffffe41d12007985 */ /* 0x0081e4000c101906 */
.L_x_65:
[----:B------:R-:W-:Y:S05]  /*3c90*/  BSYNC.RECONVERGENT B4 ;  /* 0x0000000000047941 */ /* 0x000fea0003800200 */
.L_x_64:
[----:B------:R-:W-:Y:S05]  /*3ca0*/  @!P1 BRA `(.L_x_59) ;  /* 0x0000000400009947 */ /* 0x000fea0003800000 */
[----:B------:R-:W-:-:S05]  /*3cb0*/  LOP3.LUT R0, R12, 0x7, RZ, 0xc0, !PT ;  /* 0x000000070c007812 */ /* 0x000fca00078ec0ff */
[----:B------:R-:W-:-:S05]  /*3cc0*/  VIADD R0, R0, 0xffffffff ;  /* 0xffffffff00007836 */ /* 0x000fca0000000000 */
[----:B------:R-:W-:-:S13]  /*3cd0*/  ISETP.GE.U32.AND P0, PT, R0, 0x3, PT ;  /* 0x000000030000780c */ /* 0x000fda0003f06070 */
[C---:B------:R-:W-:Y:S01]  /*3ce0*/  @P0 R2UR UR6, R30.reuse ;  /* 0x000000001e0602ca */ /* 0x040fe200000e0000 */
[--C-:B0-----:R-:W-:Y:S01]  /*3cf0*/  @P0 IMAD.WIDE R18, R23, 0x4, R16.reuse ;  /* 0x0000000417120825 */ /* 0x101fe200078e0210 */
[----:B------:R-:W-:Y:S02]  /*3d00*/  @P0 R2UR UR7, R31 ;  /* 0x000000001f0702ca */ /* 0x000fe400000e0000 */
[----:B------:R-:W-:Y:S01]  /*3d10*/  @P0 R2UR UR4, R30 ;  /* 0x000000001e0402ca */ /* 0x000fe200000e0000 */
[----:B------:R-:W-:Y:S01]  /*3d20*/  @P0 IMAD.WIDE.U32 R14, R21, 0x4, R16 ;  /* 0x00000004150e0825 */ /* 0x000fe200078e0010 */
[----:B------:R-:W-:-:S09]  /*3d30*/  @P0 R2UR UR5, R31 ;  /* 0x000000001f0502ca */ /* 0x000fd200000e0000 */
[----:B------:R-:W2:Y:S04]  /*3d40*/  @P0 LD.E R25, desc[UR6][R18.64] ;  /* 0x0000000612190980 */ /* 0x000ea8000c101900 */
[----:B------:R-:W3:Y:S01]  /*3d50*/  @P0 LD.E R13, desc[UR4][R14.64] ;  /* 0x000000040e0d0980 */ /* 0x000ee2000c101900 */
[C---:B------:R-:W-:Y:S02]  /*3d60*/  @P0 R2UR UR10, R30.reuse ;  /* 0x000000001e0a02ca */ /* 0x040fe400000e0000 */
[C---:B------:R-:W-:Y:S02]  /*3d70*/  @P0 R2UR UR11, R31.reuse ;  /* 0x000000001f0b02ca */ /* 0x040fe400000e0000 */
[----:B------:R-:W-:Y:S02]  /*3d80*/  @P0 R2UR UR8, R30 ;  /* 0x000000001e0802ca */ /* 0x000fe400000e0000 */
[----:B------:R-:W-:Y:S01]  /*3d90*/  @P0 R2UR UR9, R31 ;  /* 0x000000001f0902ca */ /* 0x000fe200000e0000 */
[----:B--2---:R0:W-:Y:S04]  /*3da0*/  @P0 ST.E desc[UR4][R14.64], R25 ;  /* 0x000000190e000985 */ /* 0x0041e8000c101904 */
[----:B---3--:R1:W-:Y:S04]  /*3db0*/  @P0 ST.E desc[UR6][R18.64], R13 ;  /* 0x0000000d12000985 */ /* 0x0083e8000c101906 */
[----:B------:R-:W2:Y:S04]  /*3dc0*/  @P0 LD.E R33, desc[UR10][R18.64+-0x4] ;  /* 0xfffffc0a12210980 */ /* 0x000ea8000c101900 */
[----:B------:R-:W3:Y:S04]  /*3dd0*/  @P0 LD.E R29, desc[UR8][R14.64+0x4] ;  /* 0x000004080e1d0980 */ /* 0x000ee8000c101900 */
[----:B--2---:R2:W-:Y:S04]  /*3de0*/  @P0 ST.E desc[UR4][R14.64+0x4], R33 ;  /* 0x000004210e000985 */ /* 0x0045e8000c101904 */
[----:B---3--:R2:W-:Y:S04]  /*3df0*/  @P0 ST.E desc[UR6][R18.64+-0x4], R29 ;  /* 0xfffffc1d12000985 */ /* 0x0085e8000c101906 */
[----:B------:R-:W3:Y:S04]  /*3e00*/  @P0 LD.E R35, desc[UR10][R18.64+-0x8] ;  /* 0xfffff80a12230980 */ /* 0x000ee8000c101900 */
[----:B0-----:R-:W4:Y:S01]  /*3e10*/  @P0 LD.E R25, desc[UR8][R14.64+0x8] ;  /* 0x000008080e190980 */ /* 0x001f22000c101900 */
[----:B------:R-:W-:-:S04]  /*3e20*/  LOP3.LUT R0, R12, 0x3, RZ, 0xc0, !PT ;  /* 0x000000030c007812 */ /* 0x000fc800078ec0ff */
[----:B------:R-:W-:Y:S01]  /*3e30*/  ISETP.NE.AND P1, PT, R0, RZ, PT ;  /* 0x000000ff0000720c */ /* 0x000fe20003f25270 */
[----:B---3--:R2:W-:Y:S04]  /*3e40*/  @P0 ST.E desc[UR4][R14.64+0x8], R35 ;  /* 0x000008230e000985 */ /* 0x0085e8000c101904 */
[----:B----4-:R2:W-:Y:S04]  /*3e50*/  @P0 ST.E desc[UR6][R18.64+-0x8], R25 ;  /* 0xfffff81912000985 */ /* 0x0105e8000c101906 */
[----:B------:R-:W3:Y:S04]  /*3e60*/  @P0 LD.E R37, desc[UR10][R18.64+-0xc] ;  /* 0xfffff40a12250980 */ /* 0x000ee8000c101900 */
[----:B-1----:R-:W4:Y:S01]  /*3e70*/  @P0 LD.E R13, desc[UR8][R14.64+0xc] ;  /* 0x00000c080e0d0980 */ /* 0x002f22000c101900 */
[----:B------:R-:W-:-:S02]  /*3e80*/  @P0 VIADD R23, R23, 0xfffffffc ;  /* 0xfffffffc17170836 */ /* 0x000fc40000000000 */
[----:B------:R-:W-:Y:S01]  /*3e90*/  @P0 VIADD R21, R21, 0x4 ;  /* 0x0000000415150836 */ /* 0x000fe20000000000 */
[----:B---3--:R2:W-:Y:S04]  /*3ea0*/  @P0 ST.E desc[UR4][R14.64+0xc], R37 ;  /* 0x00000c250e000985 */ /* 0x0085e8000c101904 */
[----:B----4-:R2:W-:Y:S01]  /*3eb0*/  @P0 ST.E desc[UR6][R18.64+-0xc], R13 ;  /* 0xfffff40d12000985 */ /* 0x0105e2000c101906 */
[----:B------:R-:W-:Y:S05]  /*3ec0*/  @!P1 BRA `(.L_x_59) ;  /* 0x0000000000789947 */ /* 0x000fea0003800000 */
[C---:B------:R-:W-:Y:S01]  /*3ed0*/  R2UR UR6, R30.reuse ;  /* 0x000000001e0672ca */ /* 0x040fe200000e0000 */
[--C-:B--2---:R-:W-:Y:S01]  /*3ee0*/  IMAD.WIDE R14, R23, 0x4, R16.reuse ;  /* 0x00000004170e7825 */ /* 0x104fe200078e0210 */
[----:B------:R-:W-:Y:S02]  /*3ef0*/  R2UR UR7, R31 ;  /* 0x000000001f0772ca */ /* 0x000fe400000e0000 */
[----:B------:R-:W-:Y:S01]  /*3f00*/  R2UR UR4, R30 ;  /* 0x000000001e0472ca */ /* 0x000fe200000e0000 */
[----:B------:R-:W-:Y:S01]  /*3f10*/  IMAD.WIDE.U32 R12, R21, 0x4, R16 ;  /* 0x00000004150c7825 */ /* 0x000fe200078e0010 */
[----:B------:R-:W-:-:S09]  /*3f20*/  R2UR UR5, R31 ;  /* 0x000000001f0572ca */ /* 0x000fd200000e0000 */
[----:B------:R-:W2:Y:S04]  /*3f30*/  LD.E R21, desc[UR6][R14.64] ;  /* 0x000000060e157980 */ /* 0x000ea8000c101900 */
[----:B------:R-:W3:Y:S01]  /*3f40*/  LD.E R19, desc[UR4][R12.64] ;  /* 0x000000040c137980 */ /* 0x000ee2000c101900 */
[----:B------:R-:W-:-:S03]  /*3f50*/  ISETP.NE.AND P0, PT, R0, 0x1, PT ;  /* 0x000000010000780c */ /* 0x000fc60003f05270 */
[----:B--2---:R1:W-:Y:S04]  /*3f60*/  ST.E desc[UR4][R12.64], R21 ;  /* 0x000000150c007985 */ /* 0x0043e8000c101904 */
[----:B---3--:R1:W-:Y:S06]  /*3f70*/  ST.E desc[UR6][R14.64], R19 ;  /* 0x000000130e007985 */ /* 0x0083ec000c101906 */
[----:B------:R-:W-:Y:S05]  /*3f80*/  @!P0 BRA `(.L_x_59) ;  /* 0x0000000000488947 */ /* 0x000fea0003800000 */
[C---:B------:R-:W-:Y:S02]  /*3f90*/  R2UR UR6, R30.reuse ;  /* 0x000000001e0672ca */ /* 0x040fe400000e0000 */
[C---:B------:R-:W-:Y:S02]  /*3fa0*/  R2UR UR7, R31.reuse ;  /* 0x000000001f0772ca */ /* 0x040fe400000e0000 */
[----:B------:R-:W-:Y:S02]  /*3fb0*/  R2UR UR4, R30 ;  /* 0x000000001e0472ca */ /* 0x000fe400000e0000 */
[----:B------:R-:W-:-:S09]  /*3fc0*/  R2UR UR5, R31 ;  /* 0x000000001f0572ca */ /* 0x000fd200000e0000 */
[----:B-1----:R-:W2:Y:S04]  /*3fd0*/  LD.E R21, desc[UR6][R14.64+-0x4] ;  /* 0xfffffc060e157980 */ /* 0x002ea8000c101900 */
        /* <DEDUP_REMOVED lines=9> */
[----:B----4-:R-:W2:Y:S04]  /*4070*/  LD.E R21, desc[UR6][R14.64+-0x8] ;  /* 0xfffff8060e157980 */ /* 0x010ea8000c101900 */
[----:B------:R-:W3:Y:S04]  /*4080*/  LD.E R19, desc[UR4][R12.64+0x8] ;  /* 0x000008040c137980 */ /* 0x000ee8000c101900 */
[----:B--2---:R0:W-:Y:S04]  /*4090*/  ST.E desc[UR4][R12.64+0x8], R21 ;  /* 0x000008150c007985 */ /* 0x0041e8000c101904 */
[----:B---3--:R0:W-:Y:S02]  /*40a0*/  ST.E desc[UR6][R14.64+-0x8], R19 ;  /* 0xfffff8130e007985 */ /* 0x0081e4000c101906 */
.L_x_59:
[----:B------:R-:W-:Y:S05]  /*40b0*/  BSYNC.RECONVERGENT B3 ;  /* 0x0000000000037941 */ /* 0x000fea0003800200 */
.L_x_58:
[----:B------:R-:W0:Y:S01]  /*40c0*/  LDCU UR4, c[0x0][0x3a0] ;  /* 0x00007400ff0477ac */ /* 0x000e220008000800 */
[----:B------:R-:W-:Y:S02]  /*40d0*/  VIADD R0, R11, 0x1 ;  /* 0x000000010b007836 */ /* 0x000fe40000000000 */
[----:B012-4-:R-:W-:-:S05]  /*40e0*/  IMAD.U32 R13, RZ, RZ, UR4 ;  /* 0x00000004ff0d7e24 */ /* 0x017fca000f8e00ff */
[----:B------:R-:W-:-:S13]  /*40f0*/  ISETP.NE.AND P0, PT, R0, R13, PT ;  /* 0x0000000d0000720c */ /* 0x000fda0003f05270 */
[----:B------:R-:W-:Y:S05]  /*4100*/  @P0 BRA `(.L_x_66) ;  /* 0xffffffe8006c0947 */ /* 0x000fea000383ffff */
.L_x_45:
[----:B------:R-:W-:Y:S05]  /*4110*/  BSYNC.RECONVERGENT B2 ;  /* 0x0000000000027941 */ /* 0x000fea0003800200 */
.L_x_44:
[----:B------:R-:W-:Y:S01]  /*4120*/  ISETP.GE.AND P0, PT, R8, R27, PT ;  /* 0x0000001b0800720c */ /* 0x000fe20003f06270 */
[----:B------:R-:W-:-:S12]  /*4130*/  IMAD.MOV.U32 R9, RZ, RZ, R8 ;  /* 0x000000ffff097224 */ /* 0x000fd800078e0008 */
[----:B------:R-:W-:Y:S05]  /*4140*/  @!P0 BRA `(.L_x_67) ;  /* 0xffffffe800348947 */ /* 0x000fea000383ffff */
[----:B------:R-:W-:Y:S05]  /*4150*/  BSYNC.RECONVERGENT B1 ;  /* 0x0000000000017941 */ /* 0x000fea0003800200 */
.L_x_43:
[----:B------:R-:W-:Y:S01]  /*4160*/  LOP3.LUT P0, RZ, R3, 0xff, RZ, 0xc0, !PT ;  /* 0x000000ff03ff7812 */ /* 0x000fe2000780c0ff */
[----:B------:R-:W-:Y:S01]  /*4170*/  IMAD.MOV.U32 R9, RZ, RZ, RZ ;  /* 0x000000ffff097224 */ /* 0x000fe200078e00ff */
[----:B------:R-:W-:-:S11]  /*4180*/  PRMT R3, RZ, 0x7610, R3 ;  /* 0x00007610ff037816 */ /* 0x000fd60000000003 */
[----:B------:R-:W-:Y:S05]  /*4190*/  @P0 BRA `(.L_x_68) ;  /* 0xffffffe8001c0947 */ /* 0x000fea000383ffff */
[----:B------:R-:W-:Y:S05]  /*41a0*/  BSYNC.RECONVERGENT B0 ;  /* 0x0000000000007941 */ /* 0x000fea0003800200 */
.L_x_42:
[----:B------:R-:W-:Y:S01]  /*41b0*/  VIADD R0, R13, 0xfffffffe ;  /* 0xfffffffe0d007836 */ /* 0x000fe20000000000 */
[----:B------:R-:W-:Y:S01]  /*41c0*/  BSSY.RECONVERGENT B0, `(.L_x_69) ;  /* 0x00000f4000007945 */ /* 0x000fe20003800200 */
[----:B------:R-:W-:Y:S01]  /*41d0*/  LOP3.LUT R14, R27, 0x7, RZ, 0xc0, !PT ;  /* 0x000000071b0e7812 */ /* 0x000fe200078ec0ff */
[----:B------:R-:W-:Y:S02]  /*41e0*/  IMAD.MOV.U32 R9, RZ, RZ, RZ ;  /* 0x000000ffff097224 */ /* 0x000fe400078e00ff */
[----:B------:R-:W-:Y:S01]  /*41f0*/  ISETP.GE.U32.AND P0, PT, R0, 0x7, PT ;  /* 0x000000070000780c */ /* 0x000fe20003f06070 */
[----:B------:R-:W-:-:S12]  /*4200*/  IMAD.MOV.U32 R3, RZ, RZ, RZ ;  /* 0x000000ffff037224 */ /* 0x000fd800078e00ff */
[----:B------:R-:W-:Y:S05]  /*4210*/  @!P0 BRA `(.L_x_70) ;  /* 0x0000000c00b88947 */ /* 0x000fea0003800000 */
[C---:B------:R-:W-:Y:S01]  /*4220*/  R2UR UR4, R30.reuse ;  /* 0x000000001e0472ca */ /* 0x040fe200000e0000 */
[----:B------:R-:W0:Y:S01]  /*4230*/  LDC.64 R4, c[0x0][0x398] ;  /* 0x0000e600ff047b82 */ /* 0x000e220000000a00 */
[C---:B------:R-:W-:Y:S02]  /*4240*/  R2UR UR5, R31.reuse ;  /* 0x000000001f0572ca */ /* 0x040fe400000e0000 */
[----:B------:R-:W-:Y:S02]  /*4250*/  R2UR UR6, R30 ;  /* 0x000000001e0672ca */ /* 0x000fe400000e0000 */
[----:B------:R-:W-:-:S03]  /*4260*/  R2UR UR7, R31 ;  /* 0x000000001f0772ca */ /* 0x000fc600000e0000 */
[----:B------:R-:W1:Y:S06]  /*4270*/  LDC.64 R6, c[0x0][0x398] ;  /* 0x0000e600ff067b82 */ /* 0x000e6c0000000a00 */
[----:B------:R-:W0:Y:S01]  /*4280*/  LD.E R3, desc[UR4][R16.64] ;  /* 0x0000000410037980 */ /* 0x000e22000c101900 */
[----:B------:R-:W-:Y:S01]  /*4290*/  IADD3 R10, P0, PT, R16, 0x10, RZ ;  /* 0x00000010100a7810 */ /* 0x000fe20007f1e0ff */
[----:B0-----:R-:W-:-:S05]  /*42a0*/  IMAD.WIDE R4, R3, 0xc, R4 ;  /* 0x0000000c03047825 */ /* 0x001fca00078e0204 */
[----:B------:R0:W5:Y:S04]  /*42b0*/  LDG.E R12, desc[UR4][R4.64+0x4] ;  /* 0x00000404040c7981 */ /* 0x000168000c1e1900 */
[----:B------:R0:W5:Y:S01]  /*42c0*/  LDG.E R13, desc[UR6][R4.64+0x8] ;  /* 0x00000806040d7981 */ /* 0x000162000c1e1900 */
[----:B------:R-:W-:Y:S01]  /*42d0*/  LOP3.LUT R3, R27, 0xfffffff8, RZ, 0xc0, !PT ;  /* 0xfffffff81b037812 */ /* 0x000fe200078ec0ff */
[----:B------:R-:W-:Y:S02]  /*42e0*/  IMAD.MOV.U32 R9, RZ, RZ, RZ ;  /* 0x000000ffff097224 */ /* 0x000fe400078e00ff */
[----:B------:R-:W-:Y:S02]  /*42f0*/  IMAD.X R11, RZ, RZ, R17, P0 ;  /* 0x000000ffff0b7224 */ /* 0x000fe400000e0611 */
[----:B-1----:R-:W-:-:S07]  /*4300*/  IMAD.MOV R8, RZ, RZ, -R3 ;  /* 0x000000ffff087224 */ /* 0x002fce00078e0a03 */
.L_x_95:
[----:B------:R-:W-:Y:S01]  /*4310*/  R2UR UR4, R30 ;  /* 0x000000001e0472ca */ /* 0x000fe200000e0000 */
[----:B0-----:R-:W-:Y:S01]  /*4320*/  IMAD.MOV.U32 R4, RZ, RZ, R10 ;  /* 0x000000ffff047224 */ /* 0x001fe200078e000a */
[----:B------:R-:W-:Y:S01]  /*4330*/  R2UR UR5, R31 ;  /* 0x000000001f0572ca */ /* 0x000fe200000e0000 */
[----:B------:R-:W-:-:S12]  /*4340*/  IMAD.MOV.U32 R5, RZ, RZ, R11 ;  /* 0x000000ffff057224 */ /* 0x000fd800078e000b */
[----:B------:R-:W2:Y:S01]  /*4350*/  LD.E R11, desc[UR4][R4.64+-0xc] ;  /* 0xfffff404040b7980 */ /* 0x000ea2000c101900 */
[----:B------:R-:W-:Y:S02]  /*4360*/  R2UR UR6, R30 ;  /* 0x000000001e0672ca */ /* 0x000fe400000e0000 */
[----:B------:R-:W-:Y:S01]  /*4370*/  R2UR UR7, R31 ;  /* 0x000000001f0772ca */ /* 0x000fe200000e0000 */
[----:B--2---:R-:W-:-:S12]  /*4380*/  IMAD.WIDE R10, R11, 0xc, R6 ;  /* 0x0000000c0b0a7825 */ /* 0x004fd800078e0206 */
[----:B------:R-:W2:Y:S04]  /*4390*/  LDG.E R18, desc[UR6][R10.64+0x8] ;  /* 0x000008060a127981 */ /* 0x000ea8000c1e1900 */
[----:B------:R-:W3:Y:S01]  /*43a0*/  LDG.E R15, desc[UR4][R10.64+0x4] ;  /* 0x000004040a0f7981 */ /* 0x000ee2000c1e1900 */
[----:B------:R-:W-:Y:S01]  /*43b0*/  IADD3 R8, PT, PT, R8, 0x8, RZ ;  /* 0x0000000808087810 */ /* 0x000fe20007ffe0ff */
[----:B------:R-:W-:Y:S03]  /*43c0*/  BSSY.RECONVERGENT B1, `(.L_x_71) ;  /* 0x0000012000017945 */ /* 0x000fe60003800200 */
[----:B------:R-:W-:Y:S01]  /*43d0*/  ISETP.NE.AND P0, PT, R8, RZ, PT ;  /* 0x000000ff0800720c */ /* 0x000fe20003f05270 */
[----:B--2--5:R-:W-:Y:S01]  /*43e0*/  FADD R13, -R18, R13 ;  /* 0x0000000d120d7221 */ /* 0x024fe20000000100 */
[----:B---3--:R-:W-:-:S03]  /*43f0*/  FADD R12, -R15, R12 ;  /* 0x0000000c0f0c7221 */ /* 0x008fc60000000100 */
        /* <DEDUP_REMOVED lines=10> */
.L_x_72:
[----:B------:R-:W-:Y:S01]  /*44a0*/  FMUL.FTZ R0, R13, R12 ;  /* 0x0000000c0d007220 */ /* 0x000fe20000410000 */
[----:B------:R-:W-:-:S03]  /*44b0*/  FMUL.FTZ R10, R12, 0.5 ;  /* 0x3f0000000c0a7820 */ /* 0x000fc60000410000 */
[----:B------:R-:W-:-:S04]  /*44c0*/  FFMA R11, -R0, R0, R13 ;  /* 0x00000000000b7223 */ /* 0x000fc8000000010d */
[----:B------:R-:W-:-:S07]  /*44d0*/  FFMA R0, R11, R10, R0 ;  /* 0x0000000a0b007223 */ /* 0x000fce0000000000 */
.L_x_73:
[----:B------:R-:W-:Y:S05]  /*44e0*/  BSYNC.RECONVERGENT B1 ;  /* 0x0000000000017941 */ /* 0x000fea0003800200 */
.L_x_71:
[----:B------:R-:W-:Y:S02]  /*44f0*/  R2UR UR4, R30 ;  /* 0x000000001e0472ca */ /* 0x000fe400000e0000 */
[----:B------:R-:W-:-:S13]  /*4500*/  R2UR UR5, R31 ;  /* 0x000000001f0572ca */ /* 0x000fda00000e0000 */
[----:B------:R-:W2:Y:S01]  /*4510*/  LD.E R11, desc[UR4][R4.64+-0x8] ;  /* 0xfffff804040b7980 */ /* 0x000ea2000c101900 */
[----:B------:R-:W-:Y:S02]  /*4520*/  R2UR UR6, R30 ;  /* 0x000000001e0672ca */ /* 0x000fe400000e0000 */
[----:B------:R-:W-:Y:S01]  /*4530*/  R2UR UR7, R31 ;  /* 0x000000001f0772ca */ /* 0x000fe200000e0000 */
[----:B--2---:R-:W-:-:S12]  /*4540*/  IMAD.WIDE R10, R11, 0xc, R6 ;  /* 0x0000000c0b0a7825 */ /* 0x004fd800078e0206 */
[----:B------:R-:W2:Y:S04]  /*4550*/  LDG.E R19, desc[UR6][R10.64+0x8] ;  /* 0x000008060a137981 */ /* 0x000ea8000c1e1900 */
[----:B------:R-:W3:Y:S01]  /*4560*/  LDG.E R22, desc[UR4][R10.64+0x4] ;  /* 0x000004040a167981 */ /* 0x000ee2000c1e1900 */
[----:B------:R-:W-:Y:S01]  /*4570*/  BSSY.RECONVERGENT B1, `(.L_x_74) ;  /* 0x0000012000017945 */ /* 0x000fe20003800200 */
[----:B--2---:R-:W-:Y:S01]  /*4580*/  FADD R13, R18, -R19 ;  /* 0x80000013120d7221 */ /* 0x004fe20000000000 */
[----:B---3--:R-:W-:-:S03]  /*4590*/  FADD R12, R15, -R22 ;  /* 0x800000160f0c7221 */ /* 0x008fc60000000000 */
[----:B------:R-:W-:-:S04]  /*45a0*/  FMUL R13, R13, R13 ;  /* 0x0000000d0d0d7220 */ /* 0x000fc80000400000 */
[----:B------:R-:W-:Y:S01]  /*45b0*/  FFMA R15, R12, R12, R13 ;  /* 0x0000000c0c0f7223 */ /* 0x000fe2000000000d */
[----:B------:R-:W-:-:S03]  /*45c0*/  FADD R13, R0, R9 ;  /* 0x00000009000d7221 */ /* 0x000fc60000000000 */
        /* <DEDUP_REMOVED lines=8> */
.L_x_75:
[----:B------:R-:W-:Y:S01]  /*4650*/  FMUL.FTZ R0, R15, R18 ;  /* 0x000000120f007220 */ /* 0x000fe20000410000 */
[----:B------:R-:W-:-:S03]  /*4660*/  FMUL.FTZ R10, R18, 0.5 ;  /* 0x3f000000120a7820 */ /* 0x000fc60000410000 */
[----:B------:R-:W-:-:S04]  /*4670*/  FFMA R9, -R0, R0, R15 ;  /* 0x0000000000097223 */ /* 0x000fc8000000010f */
[----:B------:R-:W-:-:S07]  /*4680*/  FFMA R0, R9, R10, R0 ;  /* 0x0000000a09007223 */ /* 0x000fce0000000000 */
.L_x_76:
[----:B------:R-:W-:Y:S05]  /*4690*/  BSYNC.RECONVERGENT B1 ;  /* 0x0000000000017941 */ /* 0x000fea0003800200 */
.L_x_74:
        /* <DEDUP_REMOVED lines=9> */
[----:B------:R-:W-:Y:S01]  /*4730*/  FADD R13, R13, R0 ;  /* 0x000000000d0d7221 */ /* 0x000fe20000000000 */
        /* <DEDUP_REMOVED lines=12> */
.L_x_78:
[----:B------:R-:W-:Y:S01]  /*4800*/  FMUL.FTZ R0, R19, R12 ;  /* 0x0000000c13007220 */ /* 0x000fe20000410000 */
[----:B------:R-:W-:-:S03]  /*4810*/  FMUL.FTZ R10, R12, 0.5 ;  /* 0x3f0000000c0a7820 */ /* 0x000fc60000410000 */
[----:B------:R-:W-:-:S04]  /*4820*/  FFMA R9, -R0, R0, R19 ;  /* 0x0000000000097223 */ /* 0x000fc80000000113 */
[----:B------:R-:W-:-:S07]  /*4830*/  FFMA R0, R9, R10, R0 ;  /* 0x0000000a09007223 */ /* 0x000fce0000000000 */
.L_x_79:
[----:B------:R-:W-:Y:S05]  /*4840*/  BSYNC.RECONVERGENT B1 ;  /* 0x0000000000017941 */ /* 0x000fea0003800200 */
.L_x_77:
        /* <DEDUP_REMOVED lines=22> */
.L_x_81:
[----:B------:R-:W-:Y:S01]  /*49b0*/  FMUL.FTZ R0, R15, R12 ;  /* 0x0000000c0f007220 */ /* 0x000fe20000410000 */
[----:B------:R-:W-:-:S03]  /*49c0*/  FMUL.FTZ R10, R12, 0.5 ;  /* 0x3f0000000c0a7820 */ /* 0x000fc60000410000 */
[----:B------:R-:W-:-:S04]  /*49d0*/  FFMA R9, -R0, R0, R15 ;  /* 0x0000000000097223 */ /* 0x000fc8000000010f */
[----:B------:R-:W-:-:S07]  /*49e0*/  FFMA R0, R9, R10, R0 ;  /* 0x0000000a09007223 */ /* 0x000fce0000000000 */
.L_x_82:
[----:B------:R-:W-:Y:S05]  /*49f0*/  BSYNC.RECONVERGENT B1 ;  /* 0x0000000000017941 */ /* 0x000fea0003800200 */
.L_x_80:
        /* <DEDUP_REMOVED lines=22> */
.L_x_84:
[----:B------:R-:W-:Y:S01]  /*4b60*/  FMUL.FTZ R0, R19, R12 ;  /* 0x0000000c13007220 */ /* 0x000fe20000410000 */
[----:B------:R-:W-:-:S03]  /*4b70*/  FMUL.FTZ R10, R12, 0.5 ;  /* 0x3f0000000c0a7820 */ /* 0x000fc60000410000 */
[----:B------:R-:W-:-:S04]  /*4b80*/  FFMA R9, -R0, R0, R19 ;  /* 0x0000000000097223 */ /* 0x000fc80000000113 */
[----:B------:R-:W-:-:S07]  /*4b90*/  FFMA R0, R9, R10, R0 ;  /* 0x0000000a09007223 */ /* 0x000fce0000000000 */
.L_x_85:
[----:B------:R-:W-:Y:S05]  /*4ba0*/  BSYNC.RECONVERGENT B1 ;  /* 0x0000000000017941 */ /* 0x000fea0003800200 */
.L_x_83:
        /* <DEDUP_REMOVED lines=22> */
.L_x_87:
[----:B------:R-:W-:Y:S01]  /*4d10*/  FMUL.FTZ R0, R15, R12 ;  /* 0x0000000c0f007220 */ /* 0x000fe20000410000 */
[----:B------:R-:W-:-:S03]  /*4d20*/  FMUL.FTZ R10, R12, 0.5 ;  /* 0x3f0000000c0a7820 */ /* 0x000fc60000410000 */
[----:B------:R-:W-:-:S04]  /*4d30*/  FFMA R9, -R0, R0, R15 ;  /* 0x0000000000097223 */ /* 0x000fc8000000010f */
[----:B------:R-:W-:-:S07]  /*4d40*/  FFMA R0, R9, R10, R0 ;  /* 0x0000000a09007223 */ /* 0x000fce0000000000 */
.L_x_88:
[----:B------:R-:W-:Y:S05]  /*4d50*/  BSYNC.RECONVERGENT B1 ;  /* 0x0000000000017941 */ /* 0x000fea0003800200 */
.L_x_86:
        /* <DEDUP_REMOVED lines=10> */
[----:B------:R-:W-:Y:S01]  /*4e00*/  FADD R19, R13, R0 ;  /* 0x000000000d137221 */ /* 0x000fe20000000000 */
[----:B---3--:R-:W-:Y:S02]  /*4e10*/  FADD R9, R22, -R23 ;  /* 0x8000001716097221 */ /* 0x008fe40000000000 */
        /* <DEDUP_REMOVED lines=10> */
.L_x_90:
[----:B------:R-:W-:Y:S01]  /*4ec0*/  FMUL.FTZ R0, R15, R12 ;  /* 0x0000000c0f007220 */ /* 0x000fe20000410000 */
[----:B------:R-:W-:-:S03]  /*4ed0*/  FMUL.FTZ R10, R12, 0.5 ;  /* 0x3f0000000c0a7820 */ /* 0x000fc60000410000 */
[----:B------:R-:W-:-:S04]  /*4ee0*/  FFMA R9, -R0, R0, R15 ;  /* 0x0000000000097223 */ /* 0x000fc8000000010f */
[----:B------:R-:W-:-:S07]  /*4ef0*/  FFMA R0, R9, R10, R0 ;  /* 0x0000000a09007223 */ /* 0x000fce0000000000 */
.L_x_91:
[----:B------:R-:W-:Y:S05]  /*4f00*/  BSYNC.RECONVERGENT B1 ;  /* 0x0000000000017941 */ /* 0x000fea0003800200 */
.L_x_89:
        /* <DEDUP_REMOVED lines=22> */
.L_x_93:
[----:B------:R-:W-:Y:S01]  /*5070*/  FMUL.FTZ R0, R15, R18 ;  /* 0x000000120f007220 */ /* 0x000fe20000410000 */
[----:B------:R-:W-:-:S03]  /*5080*/  FMUL.FTZ R10, R18, 0.5 ;  /* 0x3f000000120a7820 */ /* 0x000fc60000410000 */
[----:B------:R-:W-:-:S04]  /*5090*/  FFMA R9, -R0, R0, R15 ;  /* 0x0000000000097223 */ /* 0x000fc8000000010f */
[----:B------:R-:W-:-:S07]  /*50a0*/  FFMA R0, R9, R10, R0 ;  /* 0x0000000a09007223 */ /* 0x000fce0000000000 */
.L_x_94:
[----:B------:R-:W-:Y:S05]  /*50b0*/  BSYNC.RECONVERGENT B1 ;  /* 0x0000000000017941 */ /* 0x000fea0003800200 */
.L_x_92:
[----:B------:R-:W-:Y:S01]  /*50c0*/  IADD3 R10, P1, PT, R4, 0x20, RZ ;  /* 0x00000020040a7810 */ /* 0x000fe20007f3e0ff */
[----:B------:R-:W-:-:S04]  /*50d0*/  FADD R9, R19, R0 ;  /* 0x0000000013097221 */ /* 0x000fc80000000000 */
[----:B------:R-:W-:Y:S01]  /*50e0*/  IMAD.X R11, RZ, RZ, R5, P1 ;  /* 0x000000ffff0b7224 */ /* 0x000fe200008e0605 */
[----:B------:R-:W-:Y:S07]  /*50f0*/  @P0 BRA `(.L_x_95) ;  /* 0xfffffff000840947 */ /* 0x000fee000383ffff */
.L_x_70:
[----:B------:R-:W-:Y:S05]  /*5100*/  BSYNC.RECONVERGENT B0 ;  /* 0x0000000000007941 */ /* 0x000fea0003800200 */
.L_x_69:
[----:B------:R-:W-:-:S13]  /*5110*/  ISETP.NE.AND P0, PT, R14, RZ, PT ;  /* 0x000000ff0e00720c */ /* 0x000fda0003f05270 */
[----:B------:R-:W-:Y:S05]  /*5120*/  @!P0 BRA `(.L_x_12) ;  /* 0x0000000c00ac8947 */ /* 0x000fea0003800000 */
[----:B------:R-:W-:Y:S02]  /*5130*/  ISETP.GE.U32.AND P0, PT, R14, 0x4, PT ;  /* 0x000000040e00780c */ /* 0x000fe40003f06070 */
[----:B------:R-:W-:-:S11]  /*5140*/  LOP3.LUT R18, R27, 0x3, RZ, 0xc0, !PT ;  /* 0x000000031b127812 */ /* 0x000fd600078ec0ff */
[----:B------:R-:W-:Y:S05]  /*5150*/  @!P0 BRA `(.L_x_96) ;  /* 0x0000000400e88947 */ /* 0x000fea0003800000 */
        /* <DEDUP_REMOVED lines=31> */
.L_x_98:
[----:B------:R-:W-:Y:S01]  /*5350*/  FMUL.FTZ R0, R13, R8 ;  /* 0x000000080d007220 */ /* 0x000fe20000410000 */
[----:B------:R-:W-:-:S03]  /*5360*/  FMUL.FTZ R6, R8, 0.5 ;  /* 0x3f00000008067820 */ /* 0x000fc60000410000 */
[----:B------:R-:W-:-:S04]  /*5370*/  FFMA R7, -R0, R0, R13 ;  /* 0x0000000000077223 */ /* 0x000fc8000000010d */
[----:B------:R-:W-:-:S07]  /*5380*/  FFMA R0, R7, R6, R0 ;  /* 0x0000000607007223 */ /* 0x000fce0000000000 */
.L_x_99:
[----:B------:R-:W-:Y:S05]  /*5390*/  BSYNC.RECONVERGENT B0 ;  /* 0x0000000000007941 */ /* 0x000fea0003800200 */
.L_x_97:
[----:B------:R-:W-:Y:S01]  /*53a0*/  R2UR UR4, R30 ;  /* 0x000000001e0472ca */ /* 0x000fe200000e0000 */
[----:B------:R-:W0:Y:S01]  /*53b0*/  LDC.64 R6, c[0x0][0x398] ;  /* 0x0000e600ff067b82 */ /* 0x000e220000000a00 */
[----:B------:R-:W-:-:S13]  /*53c0*/  R2UR UR5, R31 ;  /* 0x000000001f0572ca */ /* 0x000fda00000e0000 */
[----:B------:R-:W0:Y:S01]  /*53d0*/  LD.E R11, desc[UR4][R4.64+0x8] ;  /* 0x00000804040b7980 */ /* 0x000e22000c101900 */
[----:B------:R-:W-:Y:S02]  /*53e0*/  R2UR UR6, R30 ;  /* 0x000000001e0672ca */ /* 0x000fe400000e0000 */
[----:B------:R-:W-:Y:S01]  /*53f0*/  R2UR UR7, R31 ;  /* 0x000000001f0772ca */ /* 0x000fe200000e0000 */
[----:B0-----:R-:W-:-:S12]  /*5400*/  IMAD.WIDE R6, R11, 0xc, R6 ;  /* 0x0000000c0b067825 */ /* 0x001fd800078e0206 */
        /* <DEDUP_REMOVED lines=16> */
.L_x_101:
[----:B------:R-:W-:Y:S01]  /*5510*/  FMUL.FTZ R0, R13, R10 ;  /* 0x0000000a0d007220 */ /* 0x000fe20000410000 */
[----:B------:R-:W-:-:S03]  /*5520*/  FMUL.FTZ R6, R10, 0.5 ;  /* 0x3f0000000a067820 */ /* 0x000fc60000410000 */
[----:B------:R-:W-:-:S04]  /*5530*/  FFMA R7, -R0, R0, R13 ;  /* 0x0000000000077223 */ /* 0x000fc8000000010d */
[----:B------:R-:W-:-:S07]  /*5540*/  FFMA R0, R7, R6, R0 ;  /* 0x0000000607007223 */ /* 0x000fce0000000000 */
.L_x_102:
[----:B------:R-:W-:Y:S05]  /*5550*/  BSYNC.RECONVERGENT B0 ;  /* 0x0000000000007941 */ /* 0x000fea0003800200 */
.L_x_100:
        /* <DEDUP_REMOVED lines=23> */
.L_x_104:
[----:B------:R-:W-:Y:S01]  /*56d0*/  FMUL.FTZ R0, R9, R12 ;  /* 0x0000000c09007220 */ /* 0x000fe20000410000 */
[----:B------:R-:W-:-:S03]  /*56e0*/  FMUL.FTZ R6, R12, 0.5 ;  /* 0x3f0000000c067820 */ /* 0x000fc60000410000 */
[----:B------:R-:W-:-:S04]  /*56f0*/  FFMA R7, -R0, R0, R9 ;  /* 0x0000000000077223 */ /* 0x000fc80000000109 */
[----:B------:R-:W-:-:S07]  /*5700*/  FFMA R0, R7, R6, R0 ;  /* 0x0000000607007223 */ /* 0x000fce0000000000 */
.L_x_105:
[----:B------:R-:W-:Y:S05]  /*5710*/  BSYNC.RECONVERGENT B0 ;  /* 0x0000000000007941 */ /* 0x000fea0003800200 */
.L_x_103:
        /* <DEDUP_REMOVED lines=11> */
[----:B------:R-:W-:Y:S01]  /*57d0*/  IADD3 R3, PT, PT, R3, 0x4, RZ ;  /* 0x0000000403037810 */ /* 0x000fe20007ffe0ff */
        /* <DEDUP_REMOVED lines=12> */
.L_x_107:
[----:B------:R-:W-:Y:S01]  /*58a0*/  FMUL.FTZ R0, R9, R8 ;  /* 0x0000000809007220 */ /* 0x000fe20000410000 */
[----:B------:R-:W-:-:S03]  /*58b0*/  FMUL.FTZ R4, R8, 0.5 ;  /* 0x3f00000008047820 */ /* 0x000fc60000410000 */
[----:B------:R-:W-:-:S04]  /*58c0*/  FFMA R5, -R0, R0, R9 ;  /* 0x0000000000057223 */ /* 0x000fc80000000109 */
[----:B------:R-:W-:-:S07]  /*58d0*/  FFMA R0, R5, R4, R0 ;  /* 0x0000000405007223 */ /* 0x000fce0000000000 */
.L_x_108:
[----:B------:R-:W-:Y:S05]  /*58e0*/  BSYNC.RECONVERGENT B0 ;  /* 0x0000000000007941 */ /* 0x000fea0003800200 */
.L_x_106:
[----:B------:R-:W-:-:S07]  /*58f0*/  FADD R9, R11, R0 ;  /* 0x000000000b097221 */ /* 0x000fce0000000000 */
.L_x_96:
[----:B------:R-:W-:-:S13]  /*5900*/  ISETP.NE.AND P0, PT, R18, RZ, PT ;  /* 0x000000ff1200720c */ /* 0x000fda0003f05270 */
[----:B------:R-:W-:Y:S05]  /*5910*/  @!P0 BRA `(.L_x_12) ;  /* 0x0000000400b08947 */ /* 0x000fea0003800000 */
[----:B------:R-:W-:-:S13]  /*5920*/  ISETP.NE.AND P0, PT, R18, 0x1, PT ;  /* 0x000000011200780c */ /* 0x000fda0003f05270 */
        /* <DEDUP_REMOVED lines=32> */
.L_x_111:
[----:B------:R-:W-:Y:S01]  /*5b30*/  FMUL.FTZ R0, R13, R8 ;  /* 0x000000080d007220 */ /* 0x000fe20000410000 */
[----:B------:R-:W-:-:S03]  /*5b40*/  FMUL.FTZ R4, R8, 0.5 ;  /* 0x3f00000008047820 */ /* 0x000fc60000410000 */
[----:B------:R-:W-:-:S04]  /*5b50*/  FFMA R5, -R0, R0, R13 ;  /* 0x0000000000057223 */ /* 0x000fc8000000010d */
[----:B------:R-:W-:-:S07]  /*5b60*/  FFMA R0, R5, R4, R0 ;  /* 0x0000000405007223 */ /* 0x000fce0000000000 */
.L_x_112:
[----:B------:R-:W-:Y:S05]  /*5b70*/  BSYNC.RECONVERGENT B0 ;  /* 0x0000000000007941 */ /* 0x000fea0003800200 */
.L_x_110:
        /* <DEDUP_REMOVED lines=11> */
[----:B------:R-:W-:Y:S02]  /*5c30*/  VIADD R3, R3, 0x2 ;  /* 0x0000000203037836 */ /* 0x000fe40000000000 */
        /* <DEDUP_REMOVED lines=12> */
.L_x_114:
[----:B------:R-:W-:Y:S01]  /*5d00*/  FMUL.FTZ R0, R7, R8 ;  /* 0x0000000807007220 */ /* 0x000fe20000410000 */
[----:B------:R-:W-:-:S03]  /*5d10*/  FMUL.FTZ R4, R8, 0.5 ;  /* 0x3f00000008047820 */ /* 0x000fc60000410000 */
[----:B------:R-:W-:-:S04]  /*5d20*/  FFMA R5, -R0, R0, R7 ;  /* 0x0000000000057223 */ /* 0x000fc80000000107 */
[----:B------:R-:W-:-:S07]  /*5d30*/  FFMA R0, R5, R4, R0 ;  /* 0x0000000405007223 */ /* 0x000fce0000000000 */
.L_x_115:
[----:B------:R-:W-:Y:S05]  /*5d40*/  BSYNC.RECONVERGENT B0 ;  /* 0x0000000000007941 */ /* 0x000fea0003800200 */
.L_x_113:
[----:B------:R-:W-:-:S07]  /*5d50*/  FADD R9, R9, R0 ;  /* 0x0000000009097221 */ /* 0x000fce0000000000 */
.L_x_109:
[----:B------:R-:W-:-:S04]  /*5d60*/  LOP3.LUT R0, R27, 0x1, RZ, 0xc0, !PT ;  /* 0x000000011b007812 */ /* 0x000fc800078ec0ff */
[----:B------:R-:W-:-:S13]  /*5d70*/  ISETP.NE.U32.AND P0, PT, R0, 0x1, PT ;  /* 0x000000010000780c */ /* 0x000fda0003f05070 */
[----:B------:R-:W-:Y:S05]  /*5d80*/  @P0 BRA `(.L_x_12) ;  /* 0x0000000000940947 */ /* 0x000fea0003800000 */
        /* <DEDUP_REMOVED lines=31> */
.L_x_117:
[----:B------:R-:W-:Y:S01]  /*5f80*/  FMUL.FTZ R0, R3, R4 ;  /* 0x0000000403007220 */ /* 0x000fe20000410000 */
[----:B------:R-:W-:-:S03]  /*5f90*/  FMUL.FTZ R4, R4, 0.5 ;  /* 0x3f00000004047820 */ /* 0x000fc60000410000 */
[----:B------:R-:W-:-:S04]  /*5fa0*/  FFMA R3, -R0, R0, R3 ;  /* 0x0000000000037223 */ /* 0x000fc80000000103 */
[----:B------:R-:W-:-:S07]  /*5fb0*/  FFMA R0, R3, R4, R0 ;  /* 0x0000000403007223 */ /* 0x000fce0000000000 */
.L_x_118:
[----:B------:R-:W-:Y:S05]  /*5fc0*/  BSYNC.RECONVERGENT B0 ;  /* 0x0000000000007941 */ /* 0x000fea0003800200 */
.L_x_116:
[----:B------:R-:W-:-:S07]  /*5fd0*/  FADD R9, R9, R0 ;  /* 0x0000000009097221 */ /* 0x000fce0000000000 */
.L_x_12:
[C---:B------:R-:W-:Y:S01]  /*5fe0*/  R2UR UR4, R30.reuse ;  /* 0x000000001e0472ca */ /* 0x040fe200000e0000 */
[----:B0-----:R-:W-:Y:S01]  /*5ff0*/  IMAD.WIDE R4, R27, 0x4, R16 ;  /* 0x000000041b047825 */ /* 0x001fe200078e0210 */
        /* <DEDUP_REMOVED lines=14> */
[----:B------:R-:W3:Y:S01]  /*60e0*/  LDG.E R0, desc[UR4][R6.64+0x4] ;  /* 0x0000040406007981 */ /* 0x000ee2000c1e1900 */
[----:B------:R-:W0:Y:S03]  /*60f0*/  LDCU UR4, c[0x0][0x3a0] ;  /* 0x00007400ff0477ac */ /* 0x000e260008000800 */
[----:B------:R-:W3:Y:S01]  /*6100*/  LDG.E R3, desc[UR6][R10.64+0x4] ;  /* 0x000004060a037981 */ /* 0x000ee2000c1e1900 */
[----:B------:R-:W-:Y:S01]  /*6110*/  BSSY.RECONVERGENT B0, `(.L_x_119) ;  /* 0x0000012000007945 */ /* 0x000fe20003800200 */
[----:B0-----:R-:W-:Y:S01]  /*6120*/  ISETP.LT.AND P0, PT, RZ, UR4, PT ;  /* 0x00000004ff007c0c */ /* 0x001fe2000bf01270 */
        /* <DEDUP_REMOVED lines=12> */
.L_x_120:
[----:B------:R-:W-:Y:S01]  /*61f0*/  FMUL.FTZ R0, R3, R4 ;  /* 0x0000000403007220 */ /* 0x000fe20000410000 */
[----:B------:R-:W-:-:S03]  /*6200*/  FMUL.FTZ R4, R4, 0.5 ;  /* 0x3f00000004047820 */ /* 0x000fc60000410000 */
[----:B------:R-:W-:-:S04]  /*6210*/  FFMA R3, -R0, R0, R3 ;  /* 0x0000000000037223 */ /* 0x000fc80000000103 */
[----:B------:R-:W-:-:S07]  /*6220*/  FFMA R0, R3, R4, R0 ;  /* 0x0000000403007223 */ /* 0x000fce0000000000 */
.L_x_121:
[----:B------:R-:W-:Y:S05]  /*6230*/  BSYNC.RECONVERGENT B0 ;  /* 0x0000000000007941 */ /* 0x000fea0003800200 */
.L_x_119:
[----:B------:R-:W-:Y:S01]  /*6240*/  FADD R9, R0, R9 ;  /* 0x0000000900097221 */ /* 0x000fe20000000000 */
[----:B------:R-:W-:Y:S06]  /*6250*/  @P0 BRA `(.L_x_122) ;  /* 0x0000000000540947 */ /* 0x000fec0003800000 */
[----:B------:R-:W0:Y:S01]  /*6260*/  LDC.64 R4, c[0x0][0x3b0] ;  /* 0x0000ec00ff047b82 */ /* 0x000e220000000a00 */
[----:B------:R-:W-:Y:S01]  /*6270*/  BSSY B0, `(.L_x_123) ;  /* 0x0000007000007945 */ /* 0x000fe20003800000 */
[----:B------:R-:W-:-:S07]  /*6280*/  IMAD.MOV.U32 R7, RZ, RZ, 0x1 ;  /* 0x00000001ff077424 */ /* 0x000fce00078e00ff */
.L_x_124:
[----:B------:R-:W-:Y:S01]  /*6290*/  IMAD.MOV.U32 R6, RZ, RZ, RZ ;  /* 0x000000ffff067224 */ /* 0x000fe200078e00ff */
[----:B------:R-:W-:Y:S05]  /*62a0*/  YIELD ;  /* 0x0000000000007946 */ /* 0x000fea0003800000 */
[----:B0-----:R-:W2:Y:S02]  /*62b0*/  ATOMG.E.CAS.STRONG.GPU PT, R0, [R4], R6, R7 ;  /* 0x00000006040073a9 */ /* 0x001ea400001ee107 */
[----:B--2---:R-:W-:-:S13]  /*62c0*/  ISETP.NE.AND P0, PT, R0, RZ, PT ;  /* 0x000000ff0000720c */ /* 0x004fda0003f05270 */
[----:B------:R-:W-:Y:S05]  /*62d0*/  @P0 BRA `(.L_x_124) ;  /* 0xfffffffc00ec0947 */ /* 0x000fea000383ffff */
[----:B------:R-:W-:Y:S05]  /*62e0*/  BSYNC B0 ;  /* 0x0000000000007941 */ /* 0x000fea0003800000 */
.L_x_123:
[----:B------:R-:W0:Y:S01]  /*62f0*/  LDC.64 R6, c[0x0][0x3a8] ;  /* 0x0000ea00ff067b82 */ /* 0x000e220000000a00 */
[----:B------:R-:W-:Y:S02]  /*6300*/  R2UR UR4, R30 ;  /* 0x000000001e0472ca */ /* 0x000fe400000e0000 */
[----:B------:R-:W-:-:S13]  /*6310*/  R2UR UR5, R31 ;  /* 0x000000001f0572ca */ /* 0x000fda00000e0000 */
[----:B0-----:R-:W2:Y:S01]  /*6320*/  LDG.E R0, desc[UR4][R6.64] ;  /* 0x0000000406007981 */ /* 0x001ea2000c1e1900 */
[----:B------:R-:W-:Y:S02]  /*6330*/  R2UR UR6, R30 ;  /* 0x000000001e0672ca */ /* 0x000fe400000e0000 */
[----:B------:R-:W-:Y:S02]  /*6340*/  R2UR UR7, R31 ;  /* 0x000000001f0772ca */ /* 0x000fe400000e0000 */
[----:B--2---:R-:W-:-:S13]  /*6350*/  FSETP.GEU.AND P0, PT, R9, R0, PT ;  /* 0x000000000900720b */ /* 0x004fda0003f0e000 */
[----:B------:R-:W-:Y:S02]  /*6360*/  @!P0 R2UR UR4, R30 ;  /* 0x000000001e0482ca */ /* 0x000fe400000e0000 */
[----:B------:R-:W-:-:S13]  /*6370*/  @!P0 R2UR UR5, R31 ;  /* 0x000000001f0582ca */ /* 0x000fda00000e0000 */
[----:B------:R0:W-:Y:S04]  /*6380*/  @!P0 STG.E desc[UR4][R6.64], R9 ;  /* 0x0000000906008986 */ /* 0x0001e8000c101904 */
[----:B------:R0:W5:Y:S01]  /*6390*/  ATOMG.E.EXCH.STRONG.GPU PT, RZ, desc[UR6][R4.64], RZ ;  /* 0x800000ff04ff79a8 */ /* 0x000162000c1ef106 */
[----:B------:R-:W-:Y:S05]  /*63a0*/  BRA `(.L_x_125) ;  /* 0x0000000800747947 */ /* 0x000fea0003800000 */
.L_x_122:
[----:B------:R-:W0:Y:S01]  /*63b0*/  LDC.64 R4, c[0x0][0x3b0] ;  /* 0x0000ec00ff047b82 */ /* 0x000e220000000a00 */
[----:B------:R-:W-:Y:S01]  /*63c0*/  BSSY B0, `(.L_x_126) ;  /* 0x0000007000007945 */ /* 0x000fe20003800000 */
[----:B------:R-:W-:-:S07]  /*63d0*/  IMAD.MOV.U32 R7, RZ, RZ, 0x1 ;  /* 0x00000001ff077424 */ /* 0x000fce00078e00ff */
.L_x_127:
[----:B------:R-:W-:Y:S01]  /*63e0*/  IMAD.MOV.U32 R6, RZ, RZ, RZ ;  /* 0x000000ffff067224 */ /* 0x000fe200078e00ff */
[----:B------:R-:W-:Y:S05]  /*63f0*/  YIELD ;  /* 0x0000000000007946 */ /* 0x000fea0003800000 */
[----:B0-----:R-:W2:Y:S02]  /*6400*/  ATOMG.E.CAS.STRONG.GPU PT, R0, [R4], R6, R7 ;  /* 0x00000006040073a9 */ /* 0x001ea400001ee107 */
[----:B--2---:R-:W-:-:S13]  /*6410*/  ISETP.NE.AND P0, PT, R0, RZ, PT ;  /* 0x000000ff0000720c */ /* 0x004fda0003f05270 */
[----:B------:R-:W-:Y:S05]  /*6420*/  @P0 BRA `(.L_x_127) ;  /* 0xfffffffc00ec0947 */ /* 0x000fea000383ffff */
[----:B------:R-:W-:Y:S05]  /*6430*/  BSYNC B0 ;  /* 0x0000000000007941 */ /* 0x000fea0003800000 */
.L_x_126:
[----:B------:R-:W0:Y:S01]  /*6440*/  LDC.64 R6, c[0x0][0x3a8] ;  /* 0x0000ea00ff067b82 */ /* 0x000e220000000a00 */
[----:B------:R-:W-:Y:S02]  /*6450*/  R2UR UR4, R30 ;  /* 0x000000001e0472ca */ /* 0x000fe400000e0000 */
[----:B------:R-:W-:-:S13]  /*6460*/  R2UR UR5, R31 ;  /* 0x000000001f0572ca */ /* 0x000fda00000e0000 */
[----:B0-----:R-:W2:Y:S01]  /*6470*/  LDG.E R0, desc[UR4][R6.64] ;  /* 0x0000000406007981 */ /* 0x001ea2000c1e1900 */
[----:B------:R-:W-:Y:S01]  /*6480*/  BSSY.RECONVERGENT B0, `(.L_x_128) ;  /* 0x000008c000007945 */ /* 0x000fe20003800200 */
[----:B--2---:R-:W-:-:S13]  /*6490*/  FSETP.GEU.AND P0, PT, R9, R0, PT ;  /* 0x000000000900720b */ /* 0x004fda0003f0e000 */
[----:B------:R-:W-:Y:S05]  /*64a0*/  @P0 BRA `(.L_x_129) ;  /* 0x0000000800240947 */ /* 0x000fea0003800000 */
[----:B------:R-:W0:Y:S01]  /*64b0*/  LDC R14, c[0x0][0x3a0] ;  /* 0x0000e800ff0e7b82 */ /* 0x000e220000000800 */
[----:B------:R-:W-:Y:S01]  /*64c0*/  R2UR UR4, R30 ;  /* 0x000000001e0472ca */ /* 0x000fe200000e0000 */
[----:B------:R-:W-:Y:S01]  /*64d0*/  IMAD.MOV.U32 R3, RZ, RZ, RZ ;  /* 0x000000ffff037224 */ /* 0x000fe200078e00ff */
[----:B------:R-:W-:-:S13]  /*64e0*/  R2UR UR5, R31 ;  /* 0x000000001f0572ca */ /* 0x000fda00000e0000 */
[----:B------:R1:W-:Y:S01]  /*64f0*/  STG.E desc[UR4][R6.64], R9 ;  /* 0x0000000906007986 */ /* 0x0003e2000c101904 */
[C---:B0-----:R-:W-:Y:S02]  /*6500*/  ISETP.GE.U32.AND P1, PT, R14.reuse, 0x10, PT ;  /* 0x000000100e00780c */ /* 0x041fe40003f26070 */
[----:B------:R-:W-:-:S04]  /*6510*/  LOP3.LUT R18, R14, 0xf, RZ, 0xc0, !PT ;  /* 0x0000000f0e127812 */ /* 0x000fc800078ec0ff */
[----:B------:R-:W-:-:S07]  /*6520*/  ISETP.NE.AND P0, PT, R18, RZ, PT ;  /* 0x000000ff1200720c */ /* 0x000fce0003f05270 */
[----:B-1----:R-:W-:Y:S06]  /*6530*/  @!P1 BRA `(.L_x_130) ;  /* 0x0000000000e89947 */ /* 0x002fec0003800000 */
[----:B------:R-:W0:Y:S01]  /*6540*/  LDCU.64 UR4, c[0x0][0x388] ;  /* 0x00007100ff0477ac */ /* 0x000e220008000a00 */
[----:B------:R-:W-:Y:S01]  /*6550*/  LOP3.LUT R3, R14, 0x7ffffff0, RZ, 0xc0, !PT ;  /* 0x7ffffff00e037812 */ /* 0x000fe200078ec0ff */
[----:B------:R-:W-:Y:S01]  /*6560*/  BSSY.RECONVERGENT B1, `(.L_x_130) ;  /* 0x0000037000017945 */ /* 0x000fe20003800200 */
[----:B------:R-:W-:-:S03]  /*6570*/  IADD3 R11, P1, PT, R16, 0x20, RZ ;  /* 0x00000020100b7810 */ /* 0x000fc60007f3e0ff */
[----:B------:R-:W-:Y:S02]  /*6580*/  IMAD.MOV R0, RZ, RZ, -R3 ;  /* 0x000000ffff007224 */ /* 0x000fe400078e0a03 */
[----:B------:R-:W-:Y:S01]  /*6590*/  IMAD.X R12, RZ, RZ, R17, P1 ;  /* 0x000000ffff0c7224 */ /* 0x000fe200008e0611 */
[----:B0-----:R-:W-:-:S04]  /*65a0*/  UIADD3 UR4, UP0, UPT, UR4, 0x20, URZ ;  /* 0x0000002004047890 */ /* 0x001fc8000ff1e0ff */
[----:B------:R-:W-:Y:S02]  /*65b0*/  UIADD3.X UR5, UPT, UPT, URZ, UR5, URZ, UP0, !UPT ;  /* 0x00000005ff057290 */ /* 0x000fe400087fe4ff */
[----:B------:R-:W-:-:S04]  /*65c0*/  IMAD.U32 R10, RZ, RZ, UR4 ;  /* 0x00000004ff0a7e24 */ /* 0x000fc8000f8e00ff */
[----:B------:R-:W-:-:S07]  /*65d0*/  IMAD.U32 R13, RZ, RZ, UR5 ;  /* 0x00000005ff0d7e24 */ /* 0x000fce000f8e00ff */
.L_x_131:
[----:B------:R-:W-:Y:S01]  /*65e0*/  R2UR UR4, R30 ;  /* 0x000000001e0472ca */ /* 0x000fe200000e0000 */
[----:B------:R-:W-:Y:S01]  /*65f0*/  IMAD.MOV.U32 R6, RZ, RZ, R11 ;  /* 0x000000ffff067224 */ /* 0x000fe200078e000b */
[----:B------:R-:W-:Y:S01]  /*6600*/  R2UR UR5, R31 ;  /* 0x000000001f0572ca */ /* 0x000fe200000e0000 */
[----:B------:R-:W-:-:S12]  /*6610*/  IMAD.MOV.U32 R7, RZ, RZ, R12 ;  /* 0x000000ffff077224 */ /* 0x000fd800078e000c */
[----:B--2---:R-:W2:Y:S01]  /*6620*/  LD.E R11, desc[UR4][R6.64+-0x20] ;  /* 0xffffe004060b7980 */ /* 0x004ea2000c101900 */
[----:B------:R-:W-:Y:S01]  /*6630*/  R2UR UR6, R30 ;  /* 0x000000001e0672ca */ /* 0x000fe200000e0000 */
[----:B------:R-:W-:Y:S01]  /*6640*/  IMAD.MOV.U32 R8, RZ, RZ, R10 ;  /* 0x000000ffff087224 */ /* 0x000fe200078e000a */
[----:B------:R-:W-:Y:S01]  /*6650*/  R2UR UR7, R31 ;  /* 0x000000001f0772ca */ /* 0x000fe200000e0000 */
[----:B------:R-:W-:-:S05]  /*6660*/  IMAD.MOV.U32 R9, RZ, RZ, R13 ;  /* 0x000000ffff097224 */ /* 0x000fca00078e000d */
[----:B--2---:R0:W-:Y:S07]  /*6670*/  STG.E desc[UR4][R8.64+-0x20], R11 ;  /* 0xffffe00b08007986 */ /* 0x0041ee000c101904 */
[----:B------:R-:W2:Y:S04]  /*6680*/  LD.E R13, desc[UR6][R6.64+-0x1c] ;  /* 0xffffe406060d7980 */ /* 0x000ea8000c101900 */
[----:B--2---:R1:W-:Y:S04]  /*6690*/  STG.E desc[UR4][R8.64+-0x1c], R13 ;  /* 0xffffe40d08007986 */ /* 0x0043e8000c101904 */
[----:B------:R-:W2:Y:S04]  /*66a0*/  LD.E R15, desc[UR6][R6.64+-0x18] ;  /* 0xffffe806060f7980 */ /* 0x000ea8000c101900 */
[----:B--2---:R2:W-:Y:S04]  /*66b0*/  STG.E desc[UR4][R8.64+-0x18], R15 ;  /* 0xffffe80f08007986 */ /* 0x0045e8000c101904 */
[----:B------:R-:W3:Y:S04]  /*66c0*/  LD.E R19, desc[UR6][R6.64+-0x14] ;  /* 0xffffec0606137980 */ /* 0x000ee8000c101900 */
[----:B---3--:R3:W-:Y:S04]  /*66d0*/  STG.E desc[UR4][R8.64+-0x14], R19 ;  /* 0xffffec1308007986 */ /* 0x0087e8000c101904 */
[----:B0-----:R-:W4:Y:S04]  /*66e0*/  LD.E R11, desc[UR6][R6.64+-0x10] ;  /* 0xfffff006060b7980 */ /* 0x001f28000c101900 */
[----:B----4-:R0:W-:Y:S04]  /*66f0*/  STG.E desc[UR4][R8.64+-0x10], R11 ;  /* 0xfffff00b08007986 */ /* 0x0101e8000c101904 */
[----:B-1----:R-:W4:Y:S04]  /*6700*/  LD.E R13, desc[UR6][R6.64+-0xc] ;  /* 0xfffff406060d7980 */ /* 0x002f28000c101900 */
[----:B----4-:R1:W-:Y:S04]  /*6710*/  STG.E desc[UR4][R8.64+-0xc], R13 ;  /* 0xfffff40d08007986 */ /* 0x0103e8000c101904 */
[----:B--2---:R-:W2:Y:S04]  /*6720*/  LD.E R15, desc[UR6][R6.64+-0x8] ;  /* 0xfffff806060f7980 */ /* 0x004ea8000c101900 */
[----:B--2---:R2:W-:Y:S04]  /*6730*/  STG.E desc[UR4][R8.64+-0x8], R15 ;  /* 0xfffff80f08007986 */ /* 0x0045e8000c101904 */
[----:B---3--:R-:W3:Y:S04]  /*6740*/  LD.E R19, desc[UR6][R6.64+-0x4] ;  /* 0xfffffc0606137980 */ /* 0x008ee8000c101900 */
        /* <DEDUP_REMOVED lines=13> */
[----:B--2---:R-:W2:Y:S01]  /*6820*/  LD.E R15, desc[UR6][R6.64+0x18] ;  /* 0x00001806060f7980 */ /* 0x004ea2000c101900 */
[----:B------:R-:W-:-:S05]  /*6830*/  VIADD R0, R0, 0x10 ;  /* 0x0000001000007836 */ /* 0x000fca0000000000 */
[----:B------:R-:W-:Y:S01]  /*6840*/  ISETP.NE.AND P1, PT, R0, RZ, PT ;  /* 0x000000ff0000720c */ /* 0x000fe20003f25270 */
[----:B--2---:R2:W-:Y:S04]  /*6850*/  STG.E desc[UR4][R8.64+0x18], R15 ;  /* 0x0000180f08007986 */ /* 0x0045e8000c101904 */
[----:B---3--:R-:W3:Y:S01]  /*6860*/  LD.E R19, desc[UR6][R6.64+0x1c] ;  /* 0x00001c0606137980 */ /* 0x008ee2000c101900 */
[----:B------:R-:W-:Y:S02]  /*6870*/  IADD3 R10, P3, PT, R8, 0x40, RZ ;  /* 0x00000040080a7810 */ /* 0x000fe40007f7e0ff */
[----:B0-----:R-:W-:-:S03]  /*6880*/  IADD3 R11, P2, PT, R6, 0x40, RZ ;  /* 0x00000040060b7810 */ /* 0x001fc60007f5e0ff */
[----:B-1----:R-:W-:Y:S01]  /*6890*/  IMAD.X R13, RZ, RZ, R9, P3 ;  /* 0x000000ffff0d7224 */ /* 0x002fe200018e0609 */
[----:B------:R-:W-:Y:S01]  /*68a0*/  IADD3.X R12, PT, PT, RZ, R7, RZ, P2, !PT ;  /* 0x00000007ff0c7210 */ /* 0x000fe200017fe4ff */
[----:B---3--:R2:W-:Y:S01]  /*68b0*/  STG.E desc[UR4][R8.64+0x1c], R19 ;  /* 0x00001c1308007986 */ /* 0x0085e2000c101904 */
[----:B------:R-:W-:Y:S07]  /*68c0*/  @P1 BRA `(.L_x_131) ;  /* 0xfffffffc00441947 */ /* 0x000fee000383ffff */
[----:B------:R-:W-:Y:S05]  /*68d0*/  BSYNC.RECONVERGENT B1 ;  /* 0x0000000000017941 */ /* 0x000fea0003800200 */
.L_x_130:
[----:B------:R-:W-:Y:S05]  /*68e0*/  @!P0 BRA `(.L_x_129) ;  /* 0x0000000400148947 */ /* 0x000fea0003800000 */
[----:B------:R-:W-:Y:S02]  /*68f0*/  ISETP.GE.U32.AND P0, PT, R18, 0x8, PT ;  /* 0x000000081200780c */ /* 0x000fe40003f06070 */
[----:B------:R-:W-:-:S04]  /*6900*/  LOP3.LUT R0, R14, 0x7, RZ, 0xc0, !PT ;  /* 0x000000070e007812 */ /* 0x000fc800078ec0ff */
[----:B------:R-:W-:-:S07]  /*6910*/  ISETP.NE.AND P1, PT, R0, RZ, PT ;  /* 0x000000ff0000720c */ /* 0x000fce0003f25270 */
[----:B------:R-:W-:Y:S06]  /*6920*/  @!P0 BRA `(.L_x_132) ;  /* 0x0000000000608947 */ /* 0x000fec0003800000 */
[----:B------:R-:W-:Y:S01]  /*6930*/  R2UR UR4, R30 ;  /* 0x000000001e0472ca */ /* 0x000fe200000e0000 */
[----:B------:R-:W-:Y:S01]  /*6940*/  IMAD.WIDE.U32 R6, R3, 0x4, R16 ;  /* 0x0000000403067825 */ /* 0x000fe200078e0010 */
[----:B------:R-:W-:Y:S01]  /*6950*/  R2UR UR5, R31 ;  /* 0x000000001f0572ca */ /* 0x000fe200000e0000 */
[----:B--2---:R-:W0:-:S12]  /*6960*/  LDC.64 R8, c[0x0][0x388] ;  /* 0x0000e200ff087b82 */ /* 0x004e180000000a00 */
[----:B------:R-:W2:Y:S01]  /*6970*/  LD.E R11, desc[UR4][R6.64] ;  /* 0x00000004060b7980 */ /* 0x000ea2000c101900 */
[----:B------:R-:W-:Y:S02]  /*6980*/  R2UR UR6, R30 ;  /* 0x000000001e0672ca */ /* 0x000fe400000e0000 */
[----:B------:R-:W-:Y:S01]  /*6990*/  R2UR UR7, R31 ;  /* 0x000000001f0772ca */ /* 0x000fe200000e0000 */
[----:B0-----:R-:W-:-:S05]  /*69a0*/  IMAD.WIDE.U32 R8, R3, 0x4, R8 ;  /* 0x0000000403087825 */ /* 0x001fca00078e0008 */
        /* <DEDUP_REMOVED lines=13> */
[----:B---3--:R-:W2:Y:S01]  /*6a80*/  LD.E R19, desc[UR6][R6.64+0x1c] ;  /* 0x00001c0606137980 */ /* 0x008ea2000c101900 */
[----:B------:R-:W-:-:S03]  /*6a90*/  VIADD R3, R3, 0x8 ;  /* 0x0000000803037836 */ /* 0x000fc60000000000 */
[----:B--2---:R0:W-:Y:S04]  /*6aa0*/  STG.E desc[UR4][R8.64+0x1c], R19 ;  /* 0x00001c1308007986 */ /* 0x0041e8000c101904 */
.L_x_132:
        /* <DEDUP_REMOVED lines=8> */
[----:B0-2---:R-:W0:-:S12]  /*6b30*/  LDC.64 R8, c[0x0][0x388] ;  /* 0x0000e200ff087b82 */ /* 0x005e180000000a00 */
        /* <DEDUP_REMOVED lines=9> */
[----:B------:R-:W2:Y:S01]  /*6bd0*/  LD.E R19, desc[UR6][R6.64+0xc] ;  /* 0x00000c0606137980 */ /* 0x000ea2000c101900 */
[----:B------:R-:W-:-:S03]  /*6be0*/  VIADD R3, R3, 0x4 ;  /* 0x0000000403037836 */ /* 0x000fc60000000000 */
[----:B--2---:R1:W-:Y:S04]  /*6bf0*/  STG.E desc[UR4][R8.64+0xc], R19 ;  /* 0x00000c1308007986 */ /* 0x0043e8000c101904 */
.L_x_133:
[----:B------:R-:W-:Y:S05]  /*6c00*/  @!P1 BRA `(.L_x_129) ;  /* 0x00000000004c9947 */ /* 0x000fea0003800000 */
[----:B------:R-:W-:Y:S01]  /*6c10*/  R2UR UR4, R30 ;  /* 0x000000001e0472ca */ /* 0x000fe200000e0000 */
[----:B------:R-:W-:Y:S01]  /*6c20*/  IMAD.WIDE.U32 R6, R3, 0x4, R16 ;  /* 0x0000000403067825 */ /* 0x000fe200078e0010 */
[----:B------:R-:W-:Y:S01]  /*6c30*/  R2UR UR5, R31 ;  /* 0x000000001f0572ca */ /* 0x000fe200000e0000 */
[----:B012---:R-:W0:-:S12]  /*6c40*/  LDC.64 R8, c[0x0][0x388] ;  /* 0x0000e200ff087b82 */ /* 0x007e180000000a00 */
[----:B------:R-:W2:Y:S01]  /*6c50*/  LD.E R11, desc[UR4][R6.64] ;  /* 0x00000004060b7980 */ /* 0x000ea2000c101900 */
[----:B------:R-:W-:Y:S01]  /*6c60*/  ISETP.NE.AND P0, PT, R14, 0x1, PT ;  /* 0x000000010e00780c */ /* 0x000fe20003f05270 */
[----:B0-----:R-:W-:-:S05]  /*6c70*/  IMAD.WIDE.U32 R8, R3, 0x4, R8 ;  /* 0x0000000403087825 */ /* 0x001fca00078e0008 */
[----:B--2---:R3:W-:Y:S07]  /*6c80*/  STG.E desc[UR4][R8.64], R11 ;  /* 0x0000000b08007986 */ /* 0x0047ee000c101904 */
[----:B------:R-:W-:Y:S05]  /*6c90*/  @!P0 BRA `(.L_x_129) ;  /* 0x0000000000288947 */ /* 0x000fea0003800000 */
[----:B------:R-:W-:Y:S02]  /*6ca0*/  R2UR UR4, R30 ;  /* 0x000000001e0472ca */ /* 0x000fe400000e0000 */
[----:B------:R-:W-:-:S13]  /*6cb0*/  R2UR UR5, R31 ;  /* 0x000000001f0572ca */ /* 0x000fda00000e0000 */
[----:B------:R-:W2:Y:S01]  /*6cc0*/  LD.E R3, desc[UR4][R6.64+0x4] ;  /* 0x0000040406037980 */ /* 0x000ea2000c101900 */
[----:B------:R-:W-:-:S03]  /*6cd0*/  ISETP.NE.AND P0, PT, R14, 0x2, PT ;  /* 0x000000020e00780c */ /* 0x000fc60003f05270 */
[----:B--2---:R4:W-:Y:S10]  /*6ce0*/  STG.E desc[UR4][R8.64+0x4], R3 ;  /* 0x0000040308007986 */ /* 0x0049f4000c101904 */
[----:B------:R-:W-:Y:S05]  /*6cf0*/  @!P0 BRA `(.L_x_129) ;  /* 0x0000000000108947 */ /* 0x000fea0003800000 */
[----:B------:R-:W-:Y:S02]  /*6d00*/  R2UR UR4, R30 ;  /* 0x000000001e0472ca */ /* 0x000fe400000e0000 */
[----:B------:R-:W-:-:S13]  /*6d10*/  R2UR UR5, R31 ;  /* 0x000000001f0572ca */ /* 0x000fda00000e0000 */
[----:B------:R-:W2:Y:S04]  /*6d20*/  LD.E R7, desc[UR4][R6.64+0x8] ;  /* 0x0000080406077980 */ /* 0x000ea8000c101900 */
[----:B--2---:R0:W-:Y:S02]  /*6d30*/  STG.E desc[UR4][R8.64+0x8], R7 ;  /* 0x0000080708007986 */ /* 0x0041e4000c101904 */
.L_x_129:
[----:B------:R-:W-:Y:S05]  /*6d40*/  BSYNC.RECONVERGENT B0 ;  /* 0x0000000000007941 */ /* 0x000fea0003800200 */
.L_x_128:
[----:B------:R-:W-:Y:S02]  /*6d50*/  R2UR UR4, R30 ;  /* 0x000000001e0472ca */ /* 0x000fe400000e0000 */
[----:B------:R-:W-:-:S13]  /*6d60*/  R2UR UR5, R31 ;  /* 0x000000001f0572ca */ /* 0x000fda00000e0000 */
[----:B------:R0:W5:Y:S02]  /*6d70*/  ATOMG.E.EXCH.STRONG.GPU PT, RZ, desc[UR4][R4.64], RZ ;  /* 0x800000ff04ff79a8 */ /* 0x000164000c1ef104 */
.L_x_125:
[----:B------:R-:W-:Y:S01]  /*6d80*/  MOV R18, 0x8 ;  /* 0x0000000800127802 */ /* 0x000fe20000000f00 */
[----:B0-----:R-:W-:Y:S02]  /*6d90*/  IMAD.MOV.U32 R4, RZ, RZ, R2 ;  /* 0x000000ffff047224 */ /* 0x001fe400078e0002 */
[----:B------:R-:W-:Y:S01]  /*6da0*/  IMAD.MOV.U32 R5, RZ, RZ, R24 ;  /* 0x000000ffff057224 */ /* 0x000fe200078e0018 */
[----:B------:R0:W0:Y:S06]  /*6db0*/  LDC.64 R6, c[0x4][R18] ;  /* 0x0100000012067b82 */ /* 0x00002c0000000a00 */
[----:B------:R-:W-:-:S07]  /*6dc0*/  LEPC R20, `(.L_x_134) ;  /* 0x000000001014794e */ /* 0x000fce0000000000 */
[----:B012345:R-:W-:Y:S05]  /*6dd0*/  CALL.ABS.NOINC R6 ;  /* 0x0000000006007343 */ /* 0x03ffea0003c00000 */
.L_x_134:
[----:B------:R-:W0:Y:S01]  /*6de0*/  LDC.64 R18, c[0x4][R18] ;  /* 0x0100000012127b82 */ /* 0x000e220000000a00 */
[----:B------:R-:W-:Y:S02]  /*6df0*/  IMAD.MOV.U32 R4, RZ, RZ, R16 ;  /* 0x000000ffff047224 */ /* 0x000fe400078e0010 */
[----:B------:R-:W-:-:S07]  /*6e00*/  IMAD.MOV.U32 R5, RZ, RZ, R17 ;  /* 0x000000ffff057224 */ /* 0x000fce00078e0011 */
[----:B------:R-:W-:-:S07]  /*6e10*/  LEPC R20, `(.L_x_135) ;  /* 0x000000001014794e */ /* 0x000fce0000000000 */
[----:B0-----:R-:W-:Y:S05]  /*6e20*/  CALL.ABS.NOINC R18 ;  /* 0x0000000012007343 */ /* 0x001fea0003c00000 */
.L_x_135:
[----:B------:R-:W-:Y:S05]  /*6e30*/  EXIT ;  /* 0x000000000000794d */ /* 0x000fea0003800000 */
        .weak           $__internal_0_$__cuda_sm20_rcp_rn_f32_slowpath
        .type           $__internal_0_$__cuda_sm20_rcp_rn_f32_slowpath,@function
        .size           $__internal_0_$__cuda_sm20_rcp_rn_f32_slowpath,($__internal_1_$__cuda_sm20_sqrt_rn_f32_slowpath - $__internal_0_$__cuda_sm20_rcp_rn_f32_slowpath)
$__internal_0_$__cuda_sm20_rcp_rn_f32_slowpath:
[----:B------:R-:W-:Y:S01]  /*6e40*/  IMAD.SHL.U32 R0, R3, 0x2, RZ ;  /* 0x0000000203007824 */ /* 0x000fe200078e00ff */
[----:B------:R-:W-:Y:S04]  /*6e50*/  BSSY.RECONVERGENT B3, `(.L_x_136) ;  /* 0x0000030000037945 */ /* 0x000fe80003800200 */
[----:B------:R-:W-:-:S04]  /*6e60*/  SHF.R.U32.HI R20, RZ, 0x18, R0 ;  /* 0x00000018ff147819 */ /* 0x000fc80000011600 */
[----:B------:R-:W-:-:S13]  /*6e70*/  ISETP.NE.U32.AND P0, PT, R20, RZ, PT ;  /* 0x000000ff1400720c */ /* 0x000fda0003f05070 */
[----:B------:R-:W-:Y:S05]  /*6e80*/  @P0 BRA `(.L_x_137) ;  /* 0x0000000000280947 */ /* 0x000fea0003800000 */
[----:B------:R-:W-:-:S05]  /*6e90*/  IMAD.SHL.U32 R0, R3, 0x2, RZ ;  /* 0x0000000203007824 */ /* 0x000fca00078e00ff */
[----:B------:R-:W-:-:S13]  /*6ea0*/  ISETP.NE.AND P0, PT, R0, RZ, PT ;  /* 0x000000ff0000720c */ /* 0x000fda0003f05270 */
[----:B------:R-:W-:Y:S01]  /*6eb0*/  @P0 FFMA R12, R3, 1.84467440737095516160e+19, RZ ;  /* 0x5f800000030c0823 */ /* 0x000fe200000000ff */
[----:B------:R-:W-:Y:S08]  /*6ec0*/  @!P0 MUFU.RCP R11, R3 ;  /* 0x00000003000b8308 */ /* 0x000ff00000001000 */
[----:B------:R-:W0:Y:S02]  /*6ed0*/  @P0 MUFU.RCP R13, R12 ;  /* 0x0000000c000d0308 */ /* 0x000e240000001000 */
[----:B0-----:R-:W-:-:S04]  /*6ee0*/  @P0 FFMA R0, R12, R13, -1 ;  /* 0xbf8000000c000423 */ /* 0x001fc8000000000d */
[----:B------:R-:W-:-:S04]  /*6ef0*/  @P0 FADD.FTZ R0, -R0, -RZ ;  /* 0x800000ff00000221 */ /* 0x000fc80000010100 */
[----:B------:R-:W-:-:S04]  /*6f00*/  @P0 FFMA R0, R13, R0, R13 ;  /* 0x000000000d000223 */ /* 0x000fc8000000000d */
[----:B------:R-:W-:Y:S01]  /*6f10*/  @P0 FFMA R11, R0, 1.84467440737095516160e+19, RZ ;  /* 0x5f800000000b0823 */ /* 0x000fe200000000ff */
[----:B------:R-:W-:Y:S06]  /*6f20*/  BRA `(.L_x_138) ;  /* 0x0000000000887947 */ /* 0x000fec0003800000 */
.L_x_137:
[----:B------:R-:W-:-:S05]  /*6f30*/  VIADD R21, R20, 0xffffff03 ;  /* 0xffffff0314157836 */ /* 0x000fca0000000000 */
[----:B------:R-:W-:-:S13]  /*6f40*/  ISETP.GT.U32.AND P0, PT, R21, 0x1, PT ;  /* 0x000000011500780c */ /* 0x000fda0003f04070 */
[----:B------:R-:W-:Y:S05]  /*6f50*/  @P0 BRA `(.L_x_139) ;  /* 0x0000000000780947 */ /* 0x000fea0003800000 */
[----:B------:R-:W-:Y:S01]  /*6f60*/  LOP3.LUT R0, R3, 0x7fffff, RZ, 0xc0, !PT ;  /* 0x007fffff03007812 */ /* 0x000fe200078ec0ff */
[----:B------:R-:W-:-:S03]  /*6f70*/  IMAD.MOV.U32 R14, RZ, RZ, 0x3 ;  /* 0x00000003ff0e7424 */ /* 0x000fc600078e00ff */
[----:B------:R-:W-:Y:S02]  /*6f80*/  LOP3.LUT R0, R0, 0x3f800000, RZ, 0xfc, !PT ;  /* 0x3f80000000007812 */ /* 0x000fe400078efcff */
[----:B------:R-:W-:Y:S02]  /*6f90*/  SHF.L.U32 R14, R14, R21, RZ ;  /* 0x000000150e0e7219 */ /* 0x000fe400000006ff */
[----:B------:R-:W0:Y:S02]  /*6fa0*/  MUFU.RCP R11, R0 ;  /* 0x00000000000b7308 */ /* 0x000e240000001000 */
[----:B0-----:R-:W-:-:S04]  /*6fb0*/  FFMA R12, R0, R11, -1 ;  /* 0xbf800000000c7423 */ /* 0x001fc8000000000b */
[----:B------:R-:W-:-:S04]  /*6fc0*/  FADD.FTZ R12, -R12, -RZ ;  /* 0x800000ff0c0c7221 */ /* 0x000fc80000010100 */
[CCC-:B------:R-:W-:Y:S01]  /*6fd0*/  FFMA.RM R13, R11.reuse, R12.reuse, R11.reuse ;  /* 0x0000000c0b0d7223 */ /* 0x1c0fe2000000400b */
[----:B------:R-:W-:-:S04]  /*6fe0*/  FFMA.RP R12, R11, R12, R11 ;  /* 0x0000000c0b0c7223 */ /* 0x000fc8000000800b */
[C---:B------:R-:W-:Y:S02]  /*6ff0*/  LOP3.LUT R11, R13.reuse, 0x7fffff, RZ, 0xc0, !PT ;  /* 0x007fffff0d0b7812 */ /* 0x040fe400078ec0ff */
[----:B------:R-:W-:Y:S02]  /*7000*/  FSETP.NEU.FTZ.AND P0, PT, R13, R12, PT ;  /* 0x0000000c0d00720b */ /* 0x000fe40003f1d000 */
[----:B------:R-:W-:Y:S02]  /*7010*/  LOP3.LUT R11, R11, 0x800000, RZ, 0xfc, !PT ;  /* 0x008000000b0b7812 */ /* 0x000fe400078efcff */
[----:B------:R-:W-:Y:S02]  /*7020*/  SEL R12, RZ, 0xffffffff, !P0 ;  /* 0xffffffffff0c7807 */ /* 0x000fe40004000000 */
[----:B------:R-:W-:-:S03]  /*7030*/  LOP3.LUT R14, R14, R11, RZ, 0xc0, !PT ;  /* 0x0000000b0e0e7212 */ /* 0x000fc600078ec0ff */
[----:B------:R-:W-:Y:S01]  /*7040*/  IMAD.MOV R12, RZ, RZ, -R12 ;  /* 0x000000ffff0c7224 */ /* 0x000fe200078e0a0c */
[----:B------:R-:W-:-:S04]  /*7050*/  SHF.R.U32.HI R14, RZ, R21, R14 ;  /* 0x00000015ff0e7219 */ /* 0x000fc8000001160e */
[----:B------:R-:W-:Y:S02]  /*7060*/  LOP3.LUT P1, RZ, R12, R21, R11, 0xf8, !PT ;  /* 0x000000150cff7212 */ /* 0x000fe4000782f80b */
[C---:B------:R-:W-:Y:S02]  /*7070*/  LOP3.LUT P0, RZ, R14.reuse, 0x1, RZ, 0xc0, !PT ;  /* 0x000000010eff7812 */ /* 0x040fe4000780c0ff */
[----:B------:R-:W-:-:S04]  /*7080*/  LOP3.LUT P2, RZ, R14, 0x2, RZ, 0xc0, !PT ;  /* 0x000000020eff7812 */ /* 0x000fc8000784c0ff */
[----:B------:R-:W-:Y:S02]  /*7090*/  PLOP3.LUT P0, PT, P0, P1, P2, 0xe0, 0x0 ;  /* 0x000000000000781c */ /* 0x000fe40000703c20 */
[----:B------:R-:W-:Y:S02]  /*70a0*/  LOP3.LUT P1, RZ, R3, 0x7fffff, RZ, 0xc0, !PT ;  /* 0x007fffff03ff7812 */ /* 0x000fe4000782c0ff */
[----:B------:R-:W-:-:S05]  /*70b0*/  SEL R0, RZ, 0x1, !P0 ;  /* 0x00000001ff007807 */ /* 0x000fca0004000000 */
[----:B------:R-:W-:-:S05]  /*70c0*/  IMAD.MOV R0, RZ, RZ, -R0 ;  /* 0x000000ffff007224 */ /* 0x000fca00078e0a00 */
[----:B------:R-:W-:Y:S01]  /*70d0*/  ISETP.GE.AND P0, PT, R0, RZ, PT ;  /* 0x000000ff0000720c */ /* 0x000fe20003f06270 */
[----:B------:R-:W-:-:S05]  /*70e0*/  VIADD R0, R20, 0xffffff04 ;  /* 0xffffff0414007836 */ /* 0x000fca0000000000 */
[----:B------:R-:W-:-:S07]  /*70f0*/  SHF.R.U32.HI R0, RZ, R0, R11 ;  /* 0x00000000ff007219 */ /* 0x000fce000001160b */
[----:B------:R-:W-:-:S04]  /*7100*/  @!P0 VIADD R0, R0, 0x1 ;  /* 0x0000000100008836 */ /* 0x000fc80000000000 */
[----:B------:R-:W-:-:S05]  /*7110*/  @!P1 IMAD.SHL.U32 R0, R0, 0x2, RZ ;  /* 0x0000000200009824 */ /* 0x000fca00078e00ff */
[----:B------:R-:W-:Y:S01]  /*7120*/  LOP3.LUT R11, R0, 0x80000000, R3, 0xf8, !PT ;  /* 0x80000000000b7812 */ /* 0x000fe200078ef803 */
[----:B------:R-:W-:Y:S06]  /*7130*/  BRA `(.L_x_138) ;  /* 0x0000000000047947 */ /* 0x000fec0003800000 */
.L_x_139:
[----:B------:R0:W1:Y:S02]  /*7140*/  MUFU.RCP R11, R3 ;  /* 0x00000003000b7308 */ /* 0x0000640000001000 */
.L_x_138:
[----:B------:R-:W-:Y:S05]  /*7150*/  BSYNC.RECONVERGENT B3 ;  /* 0x0000000000037941 */ /* 0x000fea0003800200 */
.L_x_136:
[----:B------:R-:W-:Y:S02]  /*7160*/  IMAD.MOV.U32 R12, RZ, RZ, R15 ;  /* 0x000000ffff0c7224 */ /* 0x000fe400078e000f */
[----:B------:R-:W-:-:S04]  /*7170*/  IMAD.MOV.U32 R13, RZ, RZ, 0x0 ;  /* 0x00000000ff0d7424 */ /* 0x000fc800078e00ff */
[----:B01----:R-:W-:Y:S05]  /*7180*/  RET.REL.NODEC R12 `(_Z20contructSolutionCudaP17curandStateXORWOWPiPfPK5PointiS2_S1_) ;  /* 0xffffff8c0c9c7950 */ /* 0x003fea0003c3ffff */
        .weak           $__internal_1_$__cuda_sm20_sqrt_rn_f32_slowpath
        .type           $__internal_1_$__cuda_sm20_sqrt_rn_f32_slowpath,@function
        .size           $__internal_1_$__cuda_sm20_sqrt_rn_f32_slowpath,(.L_x_152 - $__internal_1_$__cuda_sm20_sqrt_rn_f32_slowpath)
$__internal_1_$__cuda_sm20_sqrt_rn_f32_slowpath:
[----:B------:R-:W-:-:S13]  /*7190*/  LOP3.LUT P1, RZ, R0, 0x7fffffff, RZ, 0xc0, !PT ;  /* 0x7fffffff00ff7812 */ /* 0x000fda000782c0ff */
[----:B------:R-:W-:Y:S01]  /*71a0*/  @!P1 IMAD.MOV.U32 R21, RZ, RZ, R0 ;  /* 0x000000ffff159224 */ /* 0x000fe200078e0000 */
[----:B------:R-:W-:Y:S06]  /*71b0*/  @!P1 BRA `(.L_x_140) ;  /* 0x0000000000409947 */ /* 0x000fec0003800000 */
[----:B------:R-:W-:-:S13]  /*71c0*/  FSETP.GEU.FTZ.AND P1, PT, R0, RZ, PT ;  /* 0x000000ff0000720b */ /* 0x000fda0003f3e000 */
[----:B------:R-:W-:Y:S01]  /*71d0*/  @!P1 IMAD.MOV.U32 R21, RZ, RZ, 0x7fffffff ;  /* 0x7fffffffff159424 */ /* 0x000fe200078e00ff */
[----:B------:R-:W-:Y:S06]  /*71e0*/  @!P1 BRA `(.L_x_140) ;  /* 0x0000000000349947 */ /* 0x000fec0003800000 */
[----:B------:R-:W-:-:S13]  /*71f0*/  FSETP.GTU.FTZ.AND P1, PT, |R0|, +INF , PT ;  /* 0x7f8000000000780b */ /* 0x000fda0003f3c200 */
[----:B------:R-:W-:Y:S01]  /*7200*/  @P1 FADD.FTZ R21, R0, 1 ;  /* 0x3f80000000151421 */ /* 0x000fe20000010000 */
[----:B------:R-:W-:Y:S06]  /*7210*/  @P1 BRA `(.L_x_140) ;  /* 0x0000000000281947 */ /* 0x000fec0003800000 */
[----:B------:R-:W-:-:S13]  /*7220*/  FSETP.NEU.FTZ.AND P1, PT, |R0|, +INF , PT ;  /* 0x7f8000000000780b */ /* 0x000fda0003f3d200 */
[----:B------:R-:W-:-:S04]  /*7230*/  @P1 FFMA R28, R0, 1.84467440737095516160e+19, RZ ;  /* 0x5f800000001c1823 */ /* 0x000fc800000000ff */
[----:B------:R-:W0:Y:S02]  /*7240*/  @P1 MUFU.RSQ R26, R28 ;  /* 0x0000001c001a1308 */ /* 0x000e240000001400 */
[----:B0-----:R-:W-:Y:S01]  /*7250*/  @P1 FMUL.FTZ R21, R28, R26 ;  /* 0x0000001a1c151220 */ /* 0x001fe20000410000 */
[----:B------:R-:W-:-:S03]  /*7260*/  @P1 FMUL.FTZ R26, R26, 0.5 ;  /* 0x3f0000001a1a1820 */ /* 0x000fc60000410000 */
[----:B------:R-:W-:-:S04]  /*7270*/  @P1 FADD.FTZ R32, -R21, -RZ ;  /* 0x800000ff15201221 */ /* 0x000fc80000010100 */
[----:B------:R-:W-:-:S04]  /*7280*/  @P1 FFMA R32, R21, R32, R28 ;  /* 0x0000002015201223 */ /* 0x000fc8000000001c */
[----:B------:R-:W-:Y:S01]  /*7290*/  @P1 FFMA R26, R32, R26, R21 ;  /* 0x0000001a201a1223 */ /* 0x000fe20000000015 */
[----:B------:R-:W-:-:S03]  /*72a0*/  @!P1 IMAD.MOV.U32 R21, RZ, RZ, R0 ;  /* 0x000000ffff159224 */ /* 0x000fc600078e0000 */
[----:B------:R-:W-:-:S07]  /*72b0*/  @P1 FMUL.FTZ R21, R26, 2.3283064365386962891e-10 ;  /* 0x2f8000001a151820 */ /* 0x000fce0000410000 */
.L_x_140:
[----:B------:R-:W-:Y:S02]  /*72c0*/  IMAD.MOV.U32 R0, RZ, RZ, R21 ;  /* 0x000000ffff007224 */ /* 0x000fe400078e0015 */
[----:B------:R-:W-:-:S04]  /*72d0*/  IMAD.MOV.U32 R21, RZ, RZ, 0x0 ;  /* 0x00000000ff157424 */ /* 0x000fc800078e00ff */
[----:B------:R-:W-:Y:S05]  /*72e0*/  RET.REL.NODEC R20 `(_Z20contructSolutionCudaP17curandStateXORWOWPiPfPK5PointiS2_S1_) ;  /* 0xffffff8c14447950 */ /* 0x000fea0003c3ffff */
.L_x_141:
[----:B------:R-:W-:-:S00]  /*72f0*/  BRA `(.L_x_141) ;  /* 0xfffffffc00fc7947 */ /* 0x000fc0000383ffff */
[----:B------:R-:W-:-:S00]  /*7300*/  NOP ;  /* 0x0000000000007918 */ /* 0x000fc00000000000 */
[----:B------:R-:W-:-:S00]  /*7310*/  NOP ;  /* 0x0000000000007918 */ /* 0x000fc00000000000 */
[----:B------:R-:W-:-:S00]  /*7320*/  NOP ;  /* 0x0000000000007918 */ /* 0x000fc00000000000 */
[----:B------:R-:W-:-:S00]  /*7330*/  NOP ;  /* 0x0000000000007918 */ /* 0x000fc00000000000 */
[----:B------:R-:W-:-:S00]  /*7340*/  NOP ;  /* 0x0000000000007918 */ /* 0x000fc00000000000 */
[----:B------:R-:W-:-:S00]  /*7350*/  NOP ;  /* 0x0000000000007918 */ /* 0x000fc00000000000 */
[----:B------:R-:W-:-:S00]  /*7360*/  NOP ;  /* 0x0000000000007918 */ /* 0x000fc00000000000 */
[----:B------:R-:W-:-:S00]  /*7370*/  NOP ;  /* 0x0000000000007918 */ /* 0x000fc00000000000 */
.L_x_152:


//--------------------- .text._Z12setup_kernelP17curandStateXORWOWm --------------------------
	.section	.text._Z12setup_kernelP17curandStateXORWOWm,"ax",@progbits
	.align	128
        .global         _Z12setup_kernelP17curandStateXORWOWm
        .type           _Z12setup_kernelP17curandStateXORWOWm,@function
        .size           _Z12setup_kernelP17curandStateXORWOWm,(.L_x_154 - _Z12setup_kernelP17curandStateXORWOWm)
        .other          _Z12setup_kernelP17curandStateXORWOWm,@"STO_CUDA_ENTRY STV_DEFAULT"
_Z12setup_kernelP17curandStateXORWOWm:
.text._Z12setup_kernelP17curandStateXORWOWm:
[----:B------:R-:W-:Y:S01]  /*0000*/  LDC R1, c[0x0][0x37c] ;  /* 0x0000df00ff017b82 */ /* 0x000fe20000000800 */
[----:B------:R-:W0:Y:S07]  /*0010*/  S2R R13, SR_TID.X ;  /* 0x00000000000d7919 */ /* 0x000e2e0000002100 */
[----:B------:R-:W1:Y:S01]  /*0020*/  LDC.64 R2, c[0x0][0x388] ;  /* 0x0000e200ff027b82 */ /* 0x000e620000000a00 */
[----:B------:R-:W0:Y:S01]  /*0030*/  LDCU UR6, c[0x0][0x360] ;  /* 0x00006c00ff0677ac */ /* 0x000e220008000800 */
[----:B------:R-:W-:Y:S01]  /*0040*/  BSSY.RECONVERGENT B0, `(.L_x_142) ;  /* 0x00000e5000007945 */ /* 0x000fe20003800200 */
[----:B------:R-:W0:Y:S01]  /*0050*/  S2R R4, SR_CTAID.X ;  /* 0x0000000000047919 */ /* 0x000e220000002500 */
[----:B------:R-:W2:Y:S04]  /*0060*/  LDCU.64 UR4, c[0x0][0x358] ;  /* 0x00006b00ff0477ac */ /* 0x000ea80008000a00 */
[----:B------:R-:W3:Y:S01]  /*0070*/  LDC.64 R6, c[0x0][0x380] ;  /* 0x0000e000ff067b82 */ /* 0x000ee20000000a00 */
[----:B-1----:R-:W-:-:S02]  /*0080*/  LOP3.LUT R0, R2, 0xaad26b49, RZ, 0x3c, !PT ;  /* 0xaad26b4902007812 */ /* 0x002fc400078e3cff */
[----:B------:R-:W-:-:S03]  /*0090*/  LOP3.LUT R2, R3, 0xf7dcefdd, RZ, 0x3c, !PT ;  /* 0xf7dcefdd03027812 */ /* 0x000fc600078e3cff */
[----:B------:R-:W-:Y:S02]  /*00a0*/  IMAD R0, R0, 0x4182bed5, RZ ;  /* 0x4182bed500007824 */ /* 0x000fe400078e02ff */
[----:B------:R-:W-:Y:S02]  /*00b0*/  IMAD R3, R2, -0x658354e5, RZ ;  /* 0x9a7cab1b02037824 */ /* 0x000fe400078e02ff */
[C---:B------:R-:W-:Y:S01]  /*00c0*/  VIADD R5, R0.reuse, 0x75bcd15 ;  /* 0x075bcd1500057836 */ /* 0x040fe20000000000 */
[----:B------:R-:W-:Y:S01]  /*00d0*/  LOP3.LUT R8, R0, 0x159a55e5, RZ, 0x3c, !PT ;  /* 0x159a55e500087812 */ /* 0x000fe200078e3cff */
[----:B0-----:R-:W-:Y:S01]  /*00e0*/  IMAD R13, R4, UR6, R13 ;  /* 0x00000006040d7c24 */ /* 0x001fe2000f8e020d */
[C---:B------:R-:W-:Y:S01]  /*00f0*/  IADD3 R4, PT, PT, R0.reuse, 0x64f0c9, R3 ;  /* 0x0064f0c900047810 */ /* 0x040fe20007ffe003 */
[----:B------:R-:W-:Y:S01]  /*0100*/  VIADD R11, R0, 0x583f19 ;  /* 0x00583f19000b7836 */ /* 0x000fe20000000000 */
[----:B------:R-:W-:Y:S01]  /*0110*/  LOP3.LUT R10, R3, 0x5491333, RZ, 0x3c, !PT ;  /* 0x05491333030a7812 */ /* 0x000fe200078e3cff */
[C---:B---3--:R-:W-:Y:S01]  /*0120*/  IMAD.WIDE R6, R13.reuse, 0x30, R6 ;  /* 0x000000300d067825 */ /* 0x048fe200078e0206 */
[----:B------:R-:W-:-:S03]  /*0130*/  ISETP.NE.AND P0, PT, R13, RZ, PT ;  /* 0x000000ff0d00720c */ /* 0x000fc60003f05270 */
[----:B------:R-:W-:Y:S01]  /*0140*/  VIADD R9, R3, 0x1f123bb5 ;  /* 0x1f123bb503097836 */ /* 0x000fe20000000000 */
[----:B--2---:R0:W-:Y:S04]  /*0150*/  STG.E.64 desc[UR4][R6.64], R4 ;  /* 0x0000000406007986 */ /* 0x0041e8000c101b04 */
[----:B------:R0:W-:Y:S04]  /*0160*/  STG.E.64 desc[UR4][R6.64+0x8], R8 ;  /* 0x0000080806007986 */ /* 0x0001e8000c101b04 */
[----:B------:R0:W-:Y:S01]  /*0170*/  STG.E.64 desc[UR4][R6.64+0x10], R10 ;  /* 0x0000100a06007986 */ /* 0x0001e2000c101b04 */
[----:B------:R-:W-:Y:S05]  /*0180*/  @!P0 BRA `(.L_x_143) ;  /* 0x0000000c00408947 */ /* 0x000fea0003800000 */
[----:B------:R-:W-:Y:S01]  /*0190*/  SHF.R.S32.HI R0, RZ, 0x1f, R13 ;  /* 0x0000001fff007819 */ /* 0x000fe2000001140d */
[----:B------:R-:W-:-:S07]  /*01a0*/  IMAD.MOV.U32 R12, RZ, RZ, RZ ;  /* 0x000000ffff0c7224 */ /* 0x000fce00078e00ff */
.L_x_149:
[----:B-1----:R-:W-:Y:S01]  /*01b0*/  LOP3.LUT R2, R13, 0x3, RZ, 0xc0, !PT ;  /* 0x000000030d027812 */ /* 0x002fe200078ec0ff */
[----:B------:R-:W-:Y:S03]  /*01c0*/  BSSY.RECONVERGENT B1, `(.L_x_144) ;  /* 0x00000c6000017945 */ /* 0x000fe60003800200 */
[----:B------:R-:W-:-:S04]  /*01d0*/  ISETP.NE.U32.AND P0, PT, R2, RZ, PT ;  /* 0x000000ff0200720c */ /* 0x000fc80003f05070 */
[----:B------:R-:W-:-:S13]  /*01e0*/  ISETP.NE.AND.EX P0, PT, RZ, RZ, PT, P0 ;  /* 0x000000ffff00720c */ /* 0x000fda0003f05300 */
[----:B------:R-:W-:Y:S05]  /*01f0*/  @!P0 BRA `(.L_x_145) ;  /* 0x0000000c00088947 */ /* 0x000fea0003800000 */
[----:B0-----:R-:W0:Y:S01]  /*0200*/  LDC.64 R8, c[0x4][0x10] ;  /* 0x01000400ff087b82 */ /* 0x001e220000000a00 */
[----:B------:R-:W-:Y:S02]  /*0210*/  IMAD.MOV.U32 R14, RZ, RZ, RZ ;  /* 0x000000ffff0e7224 */ /* 0x000fe400078e00ff */
[----:B0-----:R-:W-:-:S07]  /*0220*/  IMAD.WIDE.U32 R8, R12, 0xc80, R8 ;  /* 0x00000c800c087825 */ /* 0x001fce00078e0008 */
.L_x_148:
[----:B-1----:R-:W-:Y:S01]  /*0230*/  IMAD.MOV.U32 R15, RZ, RZ, RZ ;  /* 0x000000ffff0f7224 */ /* 0x002fe200078e00ff */
[----:B------:R-:W-:Y:S01]  /*0240*/  CS2R R2, SRZ ;  /* 0x0000000000027805 */ /* 0x000fe2000001ff00 */
[----:B------:R-:W-:Y:S01]  /*0250*/  IMAD.MOV.U32 R17, RZ, RZ, RZ ;  /* 0x000000ffff117224 */ /* 0x000fe200078e00ff */
[----:B------:R-:W-:-:S07]  /*0260*/  CS2R R4, SRZ ;  /* 0x0000000000047805 */ /* 0x000fce000001ff00 */
.L_x_147:
[----:B------:R-:W-:-:S05]  /*0270*/  IMAD.WIDE.U32 R10, R17, 0x4, R6 ;  /* 0x00000004110a7825 */ /* 0x000fca00078e0006 */
[----:B------:R0:W5:Y:S01]  /*0280*/  LDG.E R16, desc[UR4][R10.64+0x4] ;  /* 0x000004040a107981 */ /* 0x000162000c1e1900 */
[----:B------:R-:W-:-:S07]  /*0290*/  IMAD.MOV.U32 R19, RZ, RZ, RZ ;  /* 0x000000ffff137224 */ /* 0x000fce00078e00ff */
.L_x_146:
[----:B-----5:R-:W-:Y:S01]  /*02a0*/  SHF.R.U32.HI R24, RZ, R19, R16 ;  /* 0x00000013ff187219 */ /* 0x020fe20000011610 */
[----:B0-----:R-:W-:-:S03]  /*02b0*/  IMAD.SHL.U32 R10, R17, 0x20, RZ ;  /* 0x00000020110a7824 */ /* 0x001fc600078e00ff */
[----:B------:R-:W-:Y:S01]  /*02c0*/  LOP3.LUT R11, R24, 0x1, RZ, 0xc0, !PT ;  /* 0x00000001180b7812 */ /* 0x000fe200078ec0ff */
[----:B------:R-:W-:-:S03]  /*02d0*/  IMAD.IADD R10, R10, 0x1, R19 ;  /* 0x000000010a0a7824 */ /* 0x000fc600078e0213 */
[----:B------:R-:W-:Y:S01]  /*02e0*/  ISETP.NE.U32.AND P0, PT, R11, 0x1, PT ;  /* 0x000000010b00780c */ /* 0x000fe20003f05070 */
[----:B------:R-:W-:-:S03]  /*02f0*/  IMAD R11, R10, 0x5, RZ ;  /* 0x000000050a0b7824 */ /* 0x000fc600078e02ff */
[----:B------:R-:W-:Y:S01]  /*0300*/  R2P PR, R24, 0x7e ;  /* 0x0000007e18007804 */ /* 0x000fe20000000000 */
[----:B------:R-:W-:-:S08]  /*0310*/  IMAD.WIDE.U32 R10, R11, 0x4, R8 ;  /* 0x000000040b0a7825 */ /* 0x000fd000078e0008 */
[----:B------:R-:W2:Y:S04]  /*0320*/  @!P0 LDG.E R18, desc[UR4][R10.64] ;  /* 0x000000040a128981 */ /* 0x000ea8000c1e1900 */
[----:B------:R-:W3:Y:S04]  /*0330*/  @!P0 LDG.E R20, desc[UR4][R10.64+0x10] ;  /* 0x000010040a148981 */ /* 0x000ee8000c1e1900 */
[----:B------:R-:W4:Y:S04]  /*0340*/  @P1 LDG.E R22, desc[UR4][R10.64+0x14] ;  /* 0x000014040a161981 */ /* 0x000f28000c1e1900 */
[----:B------:R-:W4:Y:S04]  /*0350*/  @P2 LDG.E R26, desc[UR4][R10.64+0x28] ;  /* 0x000028040a1a2981 */ /* 0x000f28000c1e1900 */
[----:B------:R-:W4:Y:S04]  /*0360*/  @!P0 LDG.E R21, desc[UR4][R10.64+0x4] ;  /* 0x000004040a158981 */ /* 0x000f28000c1e1900 */
[----:B------:R-:W4:Y:S04]  /*0370*/  @!P0 LDG.E R23, desc[UR4][R10.64+0xc] ;  /* 0x00000c040a178981 */ /* 0x000f28000c1e1900 */
[----:B------:R-:W4:Y:S04]  /*0380*/  @P1 LDG.E R25, desc[UR4][R10.64+0x18] ;  /* 0x000018040a191981 */ /* 0x000f28000c1e1900 */
[----:B------:R-:W4:Y:S04]  /*0390*/  @P3 LDG.E R28, desc[UR4][R10.64+0x3c] ;  /* 0x00003c040a1c3981 */ /* 0x000f28000c1e1900 */
[----:B------:R-:W4:Y:S01]  /*03a0*/  @P6 LDG.E R27, desc[UR4][R10.64+0x7c] ;  /* 0x00007c040a1b6981 */ /* 0x000f22000c1e1900 */
[----:B--2---:R-:W-:-:S03]  /*03b0*/  @!P0 LOP3.LUT R15, R15, R18, RZ, 0x3c, !PT ;  /* 0x000000120f0f8212 */ /* 0x004fc600078e3cff */
[----:B------:R-:W2:Y:S01]  /*03c0*/  @!P0 LDG.E R18, desc[UR4][R10.64+0x8] ;  /* 0x000008040a128981 */ /* 0x000ea2000c1e1900 */
[----:B---3--:R-:W-:-:S03]  /*03d0*/  @!P0 LOP3.LUT R3, R3, R20, RZ, 0x3c, !PT ;  /* 0x0000001403038212 */ /* 0x008fc600078e3cff */
[----:B------:R-:W3:Y:S01]  /*03e0*/  @P1 LDG.E R20, desc[UR4][R10.64+0x24] ;  /* 0x000024040a141981 */ /* 0x000ee2000c1e1900 */
[----:B----4-:R-:W-:-:S03]  /*03f0*/  @P1 LOP3.LUT R15, R15, R22, RZ, 0x3c, !PT ;  /* 0x000000160f0f1212 */ /* 0x010fc600078e3cff */
[----:B------:R-:W4:Y:S01]  /*0400*/  @P2 LDG.E R22, desc[UR4][R10.64+0x38] ;  /* 0x000038040a162981 */ /* 0x000f22000c1e1900 */
[----:B------:R-:W-:-:S03]  /*0410*/  @P2 LOP3.LUT R15, R15, R26, RZ, 0x3c, !PT ;  /* 0x0000001a0f0f2212 */ /* 0x000fc600078e3cff */
[----:B------:R-:W4:Y:S01]  /*0420*/  @P4 LDG.E R26, desc[UR4][R10.64+0x50] ;  /* 0x000050040a1a4981 */ /* 0x000f22000c1e1900 */
[----:B------:R-:W-:-:S03]  /*0430*/  @!P0 LOP3.LUT R4, R4, R21, RZ, 0x3c, !PT ;  /* 0x0000001504048212 */ /* 0x000fc600078e3cff */
[----:B------:R-:W4:Y:S01]  /*0440*/  @P1 LDG.E R21, desc[UR4][R10.64+0x20] ;  /* 0x000020040a151981 */ /* 0x000f22000c1e1900 */
[----:B------:R-:W-:-:S03]  /*0450*/  @!P0 LOP3.LUT R2, R2, R23, RZ, 0x3c, !PT ;  /* 0x0000001702028212 */ /* 0x000fc600078e3cff */
[----:B------:R-:W4:Y:S01]  /*0460*/  @P2 LDG.E R23, desc[UR4][R10.64+0x2c] ;  /* 0x00002c040a172981 */ /* 0x000f22000c1e1900 */
[----:B------:R-:W-:-:S03]  /*0470*/  @P1 LOP3.LUT R4, R4, R25, RZ, 0x3c, !PT ;  /* 0x0000001904041212 */ /* 0x000fc600078e3cff */
[----:B------:R-:W4:Y:S01]  /*0480*/  @P2 LDG.E R25, desc[UR4][R10.64+0x34] ;  /* 0x000034040a192981 */ /* 0x000f22000c1e1900 */
[----:B--2---:R-:W-:-:S03]  /*0490*/  @!P0 LOP3.LUT R5, R5, R18, RZ, 0x3c, !PT ;  /* 0x0000001205058212 */ /* 0x004fc600078e3cff */
[----:B------:R-:W2:Y:S01]  /*04a0*/  @P1 LDG.E R18, desc[UR4][R10.64+0x1c] ;  /* 0x00001c040a121981 */ /* 0x000ea2000c1e1900 */
[----:B---3--:R-:W-:-:S03]  /*04b0*/  @P1 LOP3.LUT R3, R3, R20, RZ, 0x3c, !PT ;  /* 0x0000001403031212 */ /* 0x008fc600078e3cff */
[----:B------:R-:W3:Y:S01]  /*04c0*/  @P2 LDG.E R20, desc[UR4][R10.64+0x30] ;  /* 0x000030040a142981 */ /* 0x000ee2000c1e1900 */
[----:B----4-:R-:W-:-:S03]  /*04d0*/  @P2 LOP3.LUT R3, R3, R22, RZ, 0x3c, !PT ;  /* 0x0000001603032212 */ /* 0x010fc600078e3cff */
[----:B------:R-:W4:Y:S01]  /*04e0*/  @P3 LDG.E R22, desc[UR4][R10.64+0x4c] ;  /* 0x00004c040a163981 */ /* 0x000f22000c1e1900 */
[----:B------:R-:W-:-:S04]  /*04f0*/  @P3 LOP3.LUT R15, R15, R28, RZ, 0x3c, !PT ;  /* 0x0000001c0f0f3212 */ /* 0x000fc800078e3cff */
[----:B------:R-:W-:Y:S02]  /*0500*/  @P4 LOP3.LUT R15, R15, R26, RZ, 0x3c, !PT ;  /* 0x0000001a0f0f4212 */ /* 0x000fe400078e3cff */
[----:B------:R-:W-:Y:S01]  /*0510*/  @P1 LOP3.LUT R2, R2, R21, RZ, 0x3c, !PT ;  /* 0x0000001502021212 */ /* 0x000fe200078e3cff */
[----:B------:R-:W4:Y:S04]  /*0520*/  @P5 LDG.E R26, desc[UR4][R10.64+0x64] ;  /* 0x000064040a1a5981 */ /* 0x000f28000c1e1900 */
[----:B------:R-:W4:Y:S01]  /*0530*/  @P3 LDG.E R21, desc[UR4][R10.64+0x40] ;  /* 0x000040040a153981 */ /* 0x000f22000c1e1900 */
[----:B------:R-:W-:Y:S02]  /*0540*/  @P2 LOP3.LUT R4, R4, R23, RZ, 0x3c, !PT ;  /* 0x0000001704042212 */ /* 0x000fe400078e3cff */
[----:B------:R-:W-:Y:S01]  /*0550*/  @P2 LOP3.LUT R2, R2, R25, RZ, 0x3c, !PT ;  /* 0x0000001902022212 */ /* 0x000fe200078e3cff */
[----:B------:R-:W4:Y:S04]  /*0560*/  @P3 LDG.E R23, desc[UR4][R10.64+0x48] ;  /* 0x000048040a173981 */ /* 0x000f28000c1e1900 */
[----:B------:R-:W4:Y:S01]  /*0570*/  @P4 LDG.E R25, desc[UR4][R10.64+0x54] ;  /* 0x000054040a194981 */ /* 0x000f22000c1e1900 */
[----:B--2---:R-:W-:-:S03]  /*0580*/  @P1 LOP3.LUT R5, R5, R18, RZ, 0x3c, !PT ;  /* 0x0000001205051212 */ /* 0x004fc600078e3cff */
[----:B------:R-:W2:Y:S01]  /*0590*/  @P3 LDG.E R18, desc[UR4][R10.64+0x44] ;  /* 0x000044040a123981 */ /* 0x000ea2000c1e1900 */
[----:B---3--:R-:W-:-:S03]  /*05a0*/  @P2 LOP3.LUT R5, R5, R20, RZ, 0x3c, !PT ;  /* 0x0000001405052212 */ /* 0x008fc600078e3cff */
[----:B------:R-:W3:Y:S01]  /*05b0*/  @P4 LDG.E R20, desc[UR4][R10.64+0x58] ;  /* 0x000058040a144981 */ /* 0x000ee2000c1e1900 */
[----:B----4-:R-:W-:-:S03]  /*05c0*/  @P3 LOP3.LUT R3, R3, R22, RZ, 0x3c, !PT ;  /* 0x0000001603033212 */ /* 0x010fc600078e3cff */
[----:B------:R-:W4:Y:S01]  /*05d0*/  @P4 LDG.E R22, desc[UR4][R10.64+0x60] ;  /* 0x000060040a164981 */ /* 0x000f22000c1e1900 */
[----:B------:R-:W-:Y:S02]  /*05e0*/  LOP3.LUT P0, RZ, R24, 0x80, RZ, 0xc0, !PT ;  /* 0x0000008018ff7812 */ /* 0x000fe4000780c0ff */
[----:B------:R-:W-:Y:S02]  /*05f0*/  @P5 LOP3.LUT R15, R15, R26, RZ, 0x3c, !PT ;  /* 0x0000001a0f0f5212 */ /* 0x000fe400078e3cff */
[----:B------:R-:W4:Y:S01]  /*0600*/  @P6 LDG.E R26, desc[UR4][R10.64+0x78] ;  /* 0x000078040a1a6981 */ /* 0x000f22000c1e1900 */
[----:B------:R-:W-:-:S03]  /*0610*/  @P3 LOP3.LUT R4, R4, R21, RZ, 0x3c, !PT ;  /* 0x0000001504043212 */ /* 0x000fc600078e3cff */
[----:B------:R-:W4:Y:S01]  /*0620*/  @P4 LDG.E R21, desc[UR4][R10.64+0x5c] ;  /* 0x00005c040a154981 */ /* 0x000f22000c1e1900 */
[----:B------:R-:W-:-:S03]  /*0630*/  @P3 LOP3.LUT R2, R2, R23, RZ, 0x3c, !PT ;  /* 0x0000001702023212 */ /* 0x000fc600078e3cff */
[----:B------:R-:W4:Y:S01]  /*0640*/  @P5 LDG.E R23, desc[UR4][R10.64+0x68] ;  /* 0x000068040a175981 */ /* 0x000f22000c1e1900 */
[----:B------:R-:W-:-:S03]  /*0650*/  @P4 LOP3.LUT R4, R4, R25, RZ, 0x3c, !PT ;  /* 0x0000001904044212 */ /* 0x000fc600078e3cff */
[----:B------:R-:W4:Y:S01]  /*0660*/  @P5 LDG.E R25, desc[UR4][R10.64+0x70] ;  /* 0x000070040a195981 */ /* 0x000f22000c1e1900 */
[----:B--2---:R-:W-:-:S03]  /*0670*/  @P3 LOP3.LUT R5, R5, R18, RZ, 0x3c, !PT ;  /* 0x0000001205053212 */ /* 0x004fc600078e3cff */
[----:B------:R-:W2:Y:S01]  /*0680*/  @P5 LDG.E R18, desc[UR4][R10.64+0x6c] ;  /* 0x00006c040a125981 */ /* 0x000ea2000c1e1900 */
[----:B---3--:R-:W-:-:S03]  /*0690*/  @P4 LOP3.LUT R5, R5, R20, RZ, 0x3c, !PT ;  /* 0x0000001405054212 */ /* 0x008fc600078e3cff */
[----:B------:R-:W3:Y:S01]  /*06a0*/  @P5 LDG.E R20, desc[UR4][R10.64+0x74] ;  /* 0x000074040a145981 */ /* 0x000ee2000c1e1900 */
[----:B----4-:R-:W-:-:S03]  /*06b0*/  @P4 LOP3.LUT R3, R3, R22, RZ, 0x3c, !PT ;  /* 0x0000001603034212 */ /* 0x010fc600078e3cff */
[----:B------:R-:W4:Y:S01]  /*06c0*/  @P0 LDG.E R22, desc[UR4][R10.64+0x8c] ;  /* 0x00008c040a160981 */ /* 0x000f22000c1e1900 */
[----:B------:R-:W-:-:S03]  /*06d0*/  @P6 LOP3.LUT R15, R15, R26, RZ, 0x3c, !PT ;  /* 0x0000001a0f0f6212 */ /* 0x000fc600078e3cff */
        /* <DEDUP_REMOVED lines=13> */
[----:B------:R-:W-:Y:S02]  /*07b0*/  @P6 LOP3.LUT R4, R4, R27, RZ, 0x3c, !PT ;  /* 0x0000001b04046212 */ /* 0x000fe400078e3cff */
[----:B------:R-:W-:Y:S02]  /*07c0*/  @P6 LOP3.LUT R2, R2, R21, RZ, 0x3c, !PT ;  /* 0x0000001502026212 */ /* 0x000fe400078e3cff */
[----:B------:R-:W-:Y:S02]  /*07d0*/  @P0 LOP3.LUT R4, R4, R23, RZ, 0x3c, !PT ;  /* 0x0000001704040212 */ /* 0x000fe400078e3cff */
[----:B------:R-:W-:Y:S02]  /*07e0*/  @P0 LOP3.LUT R2, R2, R25, RZ, 0x3c, !PT ;  /* 0x0000001902020212 */ /* 0x000fe400078e3cff */
[----:B--2---:R-:W-:Y:S02]  /*07f0*/  @P6 LOP3.LUT R5, R5, R18, RZ, 0x3c, !PT ;  /* 0x0000001205056212 */ /* 0x004fe400078e3cff */
[----:B---3--:R-:W-:-:S02]  /*0800*/  @P6 LOP3.LUT R3, R3, R20, RZ, 0x3c, !PT ;  /* 0x0000001403036212 */ /* 0x008fc400078e3cff */
[----:B----4-:R-:W-:Y:S02]  /*0810*/  @P0 LOP3.LUT R5, R5, R22, RZ, 0x3c, !PT ;  /* 0x0000001605050212 */ /* 0x010fe400078e3cff */
[----:B------:R-:W-:Y:S02]  /*0820*/  @P0 LOP3.LUT R3, R3, R26, RZ, 0x3c, !PT ;  /* 0x0000001a03030212 */ /* 0x000fe400078e3cff */
[----:B------:R-:W-:-:S13]  /*0830*/  R2P PR, R24.B1, 0x7f ;  /* 0x0000007f18007804 */ /* 0x000fda0000001000 */
[----:B------:R-:W2:Y:S04]  /*0840*/  @P0 LDG.E R18, desc[UR4][R10.64+0xa0] ;  /* 0x0000a0040a120981 */ /* 0x000ea8000c1e1900 */
[----:B------:R-:W3:Y:S04]  /*0850*/  @P1 LDG.E R22, desc[UR4][R10.64+0xb4] ;  /* 0x0000b4040a161981 */ /* 0x000ee8000c1e1900 */
[----:B------:R-:W4:Y:S04]  /*0860*/  @P2 LDG.E R26, desc[UR4][R10.64+0xc8] ;  /* 0x0000c8040a1a2981 */ /* 0x000f28000c1e1900 */
[----:B------:R-:W4:Y:S04]  /*0870*/  @P3 LDG.E R28, desc[UR4][R10.64+0xdc] ;  /* 0x0000dc040a1c3981 */ /* 0x000f28000c1e1900 */
[----:B------:R-:W4:Y:S04]  /*0880*/  @P0 LDG.E R23, desc[UR4][R10.64+0xa4] ;  /* 0x0000a4040a170981 */ /* 0x000f28000c1e1900 */
[----:B------:R-:W4:Y:S04]  /*0890*/  @P0 LDG.E R20, desc[UR4][R10.64+0xa8] ;  /* 0x0000a8040a140981 */ /* 0x000f28000c1e1900 */
[----:B------:R-:W4:Y:S04]  /*08a0*/  @P4 LDG.E R25, desc[UR4][R10.64+0xf0] ;  /* 0x0000f0040a194981 */ /* 0x000f28000c1e1900 */
        /* <DEDUP_REMOVED lines=21> */
[----:B------:R-:W-:Y:S02]  /*0a00*/  LOP3.LUT P0, RZ, R24, 0x8000, RZ, 0xc0, !PT ;  /* 0x0000800018ff7812 */ /* 0x000fe4000780c0ff */
[----:B----4-:R-:W-:Y:S01]  /*0a10*/  @P5 LOP3.LUT R15, R15, R26, RZ, 0x3c, !PT ;  /* 0x0000001a0f0f5212 */ /* 0x010fe200078e3cff */
[----:B------:R-:W4:Y:S04]  /*0a20*/  @P3 LDG.E R24, desc[UR4][R10.64+0xe4] ;  /* 0x0000e4040a183981 */ /* 0x000f28000c1e1900 */
[----:B------:R-:W2:Y:S01]  /*0a30*/  @P6 LDG.E R26, desc[UR4][R10.64+0x118] ;  /* 0x000118040a1a6981 */ /* 0x000ea2000c1e1900 */
        /* <DEDUP_REMOVED lines=8> */
[----:B---3--:R-:W-:-:S03]  /*0ac0*/  @P2 LOP3.LUT R3, R3, R22, RZ, 0x3c, !PT ;  /* 0x0000001603032212 */ /* 0x008fc600078e3cff */
[----:B------:R-:W3:Y:S01]  /*0ad0*/  @P4 LDG.E R22, desc[UR4][R10.64+0x100] ;  /* 0x000100040a164981 */ /* 0x000ee2000c1e1900 */
[----:B--2---:R-:W-:-:S03]  /*0ae0*/  @P6 LOP3.LUT R15, R15, R26, RZ, 0x3c, !PT ;  /* 0x0000001a0f0f6212 */ /* 0x004fc600078e3cff */
[----:B------:R-:W2:Y:S01]  /*0af0*/  @P0 LDG.E R26, desc[UR4][R10.64+0x12c] ;  /* 0x00012c040a1a0981 */ /* 0x000ea2000c1e1900 */
[----:B----4-:R-:W-:-:S03]  /*0b00*/  @P2 LOP3.LUT R2, R2, R23, RZ, 0x3c, !PT ;  /* 0x0000001702022212 */ /* 0x010fc600078e3cff */
[----:B------:R-:W4:Y:S01]  /*0b10*/  @P4 LDG.E R23, desc[UR4][R10.64+0xfc] ;  /* 0x0000fc040a174981 */ /* 0x000f22000c1e1900 */
[----:B------:R-:W-:-:S03]  /*0b20*/  @P2 LOP3.LUT R5, R5, R20, RZ, 0x3c, !PT ;  /* 0x0000001405052212 */ /* 0x000fc600078e3cff */
[----:B------:R-:W4:Y:S01]  /*0b30*/  @P4 LDG.E R20, desc[UR4][R10.64+0xf8] ;  /* 0x0000f8040a144981 */ /* 0x000f22000c1e1900 */
[----:B------:R-:W-:Y:S02]  /*0b40*/  @P3 LOP3.LUT R2, R2, R27, RZ, 0x3c, !PT ;  /* 0x0000001b02023212 */ /* 0x000fe400078e3cff */
[----:B------:R-:W-:Y:S01]  /*0b50*/  @P3 LOP3.LUT R4, R4, R25, RZ, 0x3c, !PT ;  /* 0x0000001904043212 */ /* 0x000fe200078e3cff */
[----:B------:R-:W4:Y:S01]  /*0b60*/  @P5 LDG.E R27, desc[UR4][R10.64+0x110] ;  /* 0x000110040a1b5981 */ /* 0x000f22000c1e1900 */
[----:B------:R-:W-:-:S03]  /*0b70*/  @P3 LOP3.LUT R5, R5, R24, RZ, 0x3c, !PT ;  /* 0x0000001805053212 */ /* 0x000fc600078e3cff */
[----:B------:R-:W4:Y:S04]  /*0b80*/  @P5 LDG.E R25, desc[UR4][R10.64+0x108] ;  /* 0x000108040a195981 */ /* 0x000f28000c1e1900 */
        /* <DEDUP_REMOVED lines=19> */
[----:B------:R-:W-:-:S05]  /*0cc0*/  VIADD R19, R19, 0x10 ;  /* 0x0000001013137836 */ /* 0x000fca0000000000 */
[----:B------:R-:W-:Y:S02]  /*0cd0*/  ISETP.NE.AND P1, PT, R19, 0x20, PT ;  /* 0x000000201300780c */ /* 0x000fe40003f25270 */
[----:B------:R-:W-:Y:S02]  /*0ce0*/  @P5 LOP3.LUT R3, R3, R18, RZ, 0x3c, !PT ;  /* 0x0000001203035212 */ /* 0x000fe400078e3cff */
[----:B------:R-:W-:Y:S02]  /*0cf0*/  @P6 LOP3.LUT R4, R4, R21, RZ, 0x3c, !PT ;  /* 0x0000001504046212 */ /* 0x000fe400078e3cff */
[----:B---3--:R-:W-:-:S04]  /*0d00*/  @P6 LOP3.LUT R3, R3, R22, RZ, 0x3c, !PT ;  /* 0x0000001603036212 */ /* 0x008fc800078e3cff */
[----:B--2---:R-:W-:Y:S02]  /*0d10*/  @P0 LOP3.LUT R3, R3, R26, RZ, 0x3c, !PT ;  /* 0x0000001a03030212 */ /* 0x004fe400078e3cff */
[----:B----4-:R-:W-:Y:S02]  /*0d20*/  @P6 LOP3.LUT R2, R2, R23, RZ, 0x3c, !PT ;  /* 0x0000001702026212 */ /* 0x010fe400078e3cff */
[----:B------:R-:W-:Y:S02]  /*0d30*/  @P6 LOP3.LUT R5, R5, R20, RZ, 0x3c, !PT ;  /* 0x0000001405056212 */ /* 0x000fe400078e3cff */
[----:B------:R-:W-:Y:S02]  /*0d40*/  @P0 LOP3.LUT R2, R2, R27, RZ, 0x3c, !PT ;  /* 0x0000001b02020212 */ /* 0x000fe400078e3cff */
[----:B------:R-:W-:Y:S02]  /*0d50*/  @P0 LOP3.LUT R4, R4, R25, RZ, 0x3c, !PT ;  /* 0x0000001904040212 */ /* 0x000fe400078e3cff */
[----:B------:R-:W-:Y:S01]  /*0d60*/  @P0 LOP3.LUT R5, R5, R24, RZ, 0x3c, !PT ;  /* 0x0000001805050212 */ /* 0x000fe200078e3cff */
[----:B------:R-:W-:Y:S06]  /*0d70*/  @P1 BRA `(.L_x_146) ;  /* 0xfffffff400481947 */ /* 0x000fec000383ffff */
[----:B------:R-:W-:-:S05]  /*0d80*/  VIADD R17, R17, 0x1 ;  /* 0x0000000111117836 */ /* 0x000fca0000000000 */
[----:B------:R-:W-:-:S13]  /*0d90*/  ISETP.NE.AND P0, PT, R17, 0x5, PT ;  /* 0x000000051100780c */ /* 0x000fda0003f05270 */
[----:B------:R-:W-:Y:S05]  /*0da0*/  @P0 BRA `(.L_x_147) ;  /* 0xfffffff400300947 */ /* 0x000fea000383ffff */
[----:B------:R1:W-:Y:S01]  /*0db0*/  STG.E.64 desc[UR4][R6.64+0x8], R4 ;  /* 0x0000080406007986 */ /* 0x0003e2000c101b04 */
[----:B------:R-:W-:Y:S01]  /*0dc0*/  VIADD R14, R14, 0x1 ;  /* 0x000000010e0e7836 */ /* 0x000fe20000000000 */
[----:B------:R-:W-:Y:S02]  /*0dd0*/  LOP3.LUT R11, R13, 0x3, RZ, 0xc0, !PT ;  /* 0x000000030d0b7812 */ /* 0x000fe400078ec0ff */
[----:B------:R1:W-:Y:S02]  /*0de0*/  STG.E.64 desc[UR4][R6.64+0x10], R2 ;  /* 0x0000100206007986 */ /* 0x0003e4000c101b04 */
[----:B------:R-:W-:Y:S02]  /*0df0*/  ISETP.GE.U32.AND P0, PT, R14, R11, PT ;  /* 0x0000000b0e00720c */ /* 0x000fe40003f06070 */
[----:B------:R1:W-:Y:S11]  /*0e00*/  STG.E desc[UR4][R6.64+0x4], R15 ;  /* 0x0000040f06007986 */ /* 0x0003f6000c101904 */
[----:B------:R-:W-:Y:S05]  /*0e10*/  @!P0 BRA `(.L_x_148) ;  /* 0xfffffff400048947 */ /* 0x000fea000383ffff */
.L_x_145:
[----:B------:R-:W-:Y:S05]  /*0e20*/  BSYNC.RECONVERGENT B1 ;  /* 0x0000000000017941 */ /* 0x000fea0003800200 */
.L_x_144:
[C---:B------:R-:W-:Y:S01]  /*0e30*/  ISETP.GT.U32.AND P0, PT, R13.reuse, 0x3, PT ;  /* 0x000000030d00780c */ /* 0x040fe20003f04070 */
[----:B------:R-:W-:Y:S01]  /*0e40*/  VIADD R12, R12, 0x1 ;  /* 0x000000010c0c7836 */ /* 0x000fe20000000000 */
[--C-:B------:R-:W-:Y:S02]  /*0e50*/  SHF.R.U64 R13, R13, 0x2, R0.reuse ;  /* 0x000000020d0d7819 */ /* 0x100fe40000001200 */
[----:B------:R-:W-:Y:S02]  /*0e60*/  ISETP.GT.U32.AND.EX P0, PT, R0, RZ, PT, P0 ;  /* 0x000000ff0000720c */ /* 0x000fe40003f04100 */
[----:B------:R-:W-:-:S11]  /*0e70*/  SHF.R.U32.HI R0, RZ, 0x2, R0 ;  /* 0x00000002ff007819 */ /* 0x000fd60000011600 */
[----:B------:R-:W-:Y:S05]  /*0e80*/  @P0 BRA `(.L_x_149) ;  /* 0xfffffff000c80947 */ /* 0x000fea000383ffff */
.L_x_143:
[----:B------:R-:W-:Y:S05]  /*0e90*/  BSYNC.RECONVERGENT B0 ;  /* 0x0000000000007941 */ /* 0x000fea0003800200 */
.L_x_142:
[----:B------:R-:W-:Y:S04]  /*0ea0*/  STG.E.64 desc[UR4][R6.64+0x18], RZ ;  /* 0x000018ff06007986 */ /* 0x000fe8000c101b04 */
[----:B------:R-:W-:Y:S04]  /*0eb0*/  STG.E desc[UR4][R6.64+0x20], RZ ;  /* 0x000020ff06007986 */ /* 0x000fe8000c101904 */
[----:B------:R-:W-:Y:S01]  /*0ec0*/  STG.E.64 desc[UR4][R6.64+0x28], RZ ;  /* 0x000028ff06007986 */ /* 0x000fe2000c101b04 */
[----:B------:R-:W-:Y:S05]  /*0ed0*/  EXIT ;  /* 0x000000000000794d */ /* 0x000fea0003800000 */
.L_x_150:
        /* <DEDUP_REMOVED lines=10> */
.L_x_154:


//--------------------- .nv.global.init           --------------------------
	.section	.nv.global.init,"aw",@progbits
	.align	4
.nv.global.init:
	.type		mrg32k3aM1SubSeq,@object
	.size		mrg32k3aM1SubSeq,(mrg32k3aM2SubSeq - mrg32k3aM1SubSeq)
mrg32k3aM1SubSeq:
        /*0000*/ 	.byte	0x0b, 0xcc, 0xee, 0x04, 0x73, 0x29, 0x8b, 0x6f, 0xf6, 0x53, 0x03, 0xf6, 0x23, 0xf6, 0xea, 0xda
        /* <DEDUP_REMOVED lines=125> */
	.type		mrg32k3aM2SubSeq,@object
	.size		mrg32k3aM2SubSeq,(mrg32k3aM1 - mrg32k3aM2SubSeq)
mrg32k3aM2SubSeq:
        /* <DEDUP_REMOVED lines=126> */
	.type		mrg32k3aM1,@object
	.size		mrg32k3aM1,(mrg32k3aM1Seq - mrg32k3aM1)
mrg32k3aM1:
        /* <DEDUP_REMOVED lines=144> */
	.type		mrg32k3aM1Seq,@object
	.size		mrg32k3aM1Seq,(mrg32k3aM2 - mrg32k3aM1Seq)
mrg32k3aM1Seq:
        /* <DEDUP_REMOVED lines=144> */
	.type		mrg32k3aM2,@object
	.size		mrg32k3aM2,(mrg32k3aM2Seq - mrg32k3aM2)
mrg32k3aM2:
        /* <DEDUP_REMOVED lines=144> */
	.type		mrg32k3aM2Seq,@object
	.size		mrg32k3aM2Seq,(precalc_xorwow_matrix - mrg32k3aM2Seq)
mrg32k3aM2Seq:
        /* <DEDUP_REMOVED lines=144> */
	.type		precalc_xorwow_matrix,@object
	.size		precalc_xorwow_matrix,(precalc_xorwow_offset_matrix - precalc_xorwow_matrix)
precalc_xorwow_matrix:
        /* <DEDUP_REMOVED lines=6400> */
	.type		precalc_xorwow_offset_matrix,@object
	.size		precalc_xorwow_offset_matrix,(.L_1 - precalc_xorwow_offset_matrix)
precalc_xorwow_offset_matrix:
        /* <DEDUP_REMOVED lines=6400> */
.L_1:


//--------------------- .nv.shared.reserved.0     --------------------------
	.section	.nv.shared.reserved.0,"aw",@nobits
	.weak		__nv_reservedSMEM_offset_0_alias
	.size		__nv_reservedSMEM_offset_0_alias, 0, 64
	.other		__nv_reservedSMEM_offset_0_alias,@"STO_CUDA_RESERVED_SHARED STV_DEFAULT"
__nv_reservedSMEM_offset_0_alias:
	.zero		0
	.zero		64


//--------------------- .nv.constant0._Z20contructSolutionCudaP17curandStateXORWOWPiPfPK5PointiS2_S1_ --------------------------
	.section	.nv.constant0._Z20contructSolutionCudaP17curandStateXORWOWPiPfPK5PointiS2_S1_,"a",@progbits
	.sectionflags	@""
	.align	4
.nv.constant0._Z20contructSolutionCudaP17curandStateXORWOWPiPfPK5PointiS2_S1_:
	.zero		952


//--------------------- .nv.constant0._Z12setup_kernelP17curandStateXORWOWm --------------------------
	.section	.nv.constant0._Z12setup_kernelP17curandStateXORWOWm,"a",@progbits
	.sectionflags	@""
	.align	4
.nv.constant0._Z12setup_kernelP17curandStateXORWOWm:
	.zero		912


//--------------------- SYMBOLS --------------------------

	.type		.nv.reservedSmem.offset0,@object
	.size		.nv.reservedSmem.offset0,0x4
	.type		malloc,@function
	.type		free,@function
